	.target	sm_90a

	.elftype	@"ET_EXEC"


//--------------------- .note.nv.tkinfo           --------------------------
	.section	.note.nv.tkinfo,"",@"SHT_NOTE"
	.sectionflags	@"SHF_NOTE_NV_TKINFO"
	.tkinfo
        /*0018*/ 	.word	0x00000002
        /*0030*/ 	.string	""
        /*0030*/ 	.string	"ptxas"
        /*0030*/ 	.string	"Cuda compilation tools, release 13.0, V13.0.88"
        /*0030*/ 	.string	"Build cuda_13.0.r13.0/compiler.36424714_0"
        /*0030*/ 	.string	"-v  -suppress-debug-info  -lineinfo  -arch sm_90a "



//--------------------- .note.nv.cuinfo           --------------------------
	.section	.note.nv.cuinfo,"",@"SHT_NOTE"
	.sectionflags	@"SHF_NOTE_NV_CUINFO"
        /*0018*/ 	.short	0x0002
        /*001a*/ 	.short	0x005a
        /*001c*/ 	.short	0x0082
	.zero		2


//--------------------- .nv.info                  --------------------------
	.section	.nv.info,"",@"SHT_CUDA_INFO"
	.align	4


	//----- nvinfo : EIATTR_REGCOUNT
	.align		4
        /*0000*/ 	.byte	0x04, 0x2f
        /*0002*/ 	.short	(.L_1 - .L_0)
	.align		4
.L_0:
        /*0004*/ 	.word	index@(gluon_wgmma)
        /*0008*/ 	.word	0x0000005a


	//----- nvinfo : EIATTR_FRAME_SIZE
	.align		4
.L_1:
        /*000c*/ 	.byte	0x04, 0x11
        /*000e*/ 	.short	(.L_3 - .L_2)
	.align		4
.L_2:
        /*0010*/ 	.word	index@(gluon_wgmma)
        /*0014*/ 	.word	0x00000000


	//----- nvinfo : EIATTR_MIN_STACK_SIZE
	.align		4
.L_3:
        /*0018*/ 	.byte	0x04, 0x12
        /*001a*/ 	.short	(.L_5 - .L_4)
	.align		4
.L_4:
        /*001c*/ 	.word	index@(gluon_wgmma)
        /*0020*/ 	.word	0x00000000
.L_5:


//--------------------- .nv.compat                --------------------------
	.section	.nv.compat,"",@"SHT_CUDA_COMPAT_INFO"
	.align	4
        /*0000*/ 	.byte	0x02, 0x09, 0x01, 0x00, 0x02, 0x02, 0x04, 0x00, 0x02, 0x05, 0x05, 0x00, 0x03, 0x07, 0x01, 0x01
        /*0010*/ 	.byte	0x02, 0x03, 0x03, 0x00, 0x02, 0x06, 0x01, 0x00, 0x04, 0x0b, 0x08, 0x00, 0x00, 0x00, 0x00, 0x00
        /*0020*/ 	.byte	0x00, 0x00, 0x00, 0x00


//--------------------- .nv.info.gluon_wgmma      --------------------------
	.section	.nv.info.gluon_wgmma,"",@"SHT_CUDA_INFO"
	.sectionflags	@""
	.align	4


	//----- nvinfo : EIATTR_CUDA_API_VERSION
	.align		4
        /*0000*/ 	.byte	0x04, 0x37
        /*0002*/ 	.short	(.L_7 - .L_6)
.L_6:
        /*0004*/ 	.word	0x00000082


	//----- nvinfo : EIATTR_KPARAM_INFO
	.align		4
.L_7:
        /*0008*/ 	.byte	0x04, 0x17
        /*000a*/ 	.short	(.L_9 - .L_8)
.L_8:
        /*000c*/ 	.word	0x00000000
        /*0010*/ 	.short	0x000a
        /*0012*/ 	.short	0x0048
        /*0014*/ 	.byte	0x00, 0xf4, 0x21, 0x00


	//----- nvinfo : EIATTR_KPARAM_INFO
	.align		4
.L_9:
        /*0018*/ 	.byte	0x04, 0x17
        /*001a*/ 	.short	(.L_11 - .L_10)
.L_10:
        /*001c*/ 	.word	0x00000000
        /*0020*/ 	.short	0x0009
        /*0022*/ 	.short	0x0040
        /*0024*/ 	.byte	0x00, 0xf4, 0x21, 0x00


	//----- nvinfo : EIATTR_KPARAM_INFO
	.align		4
.L_11:
        /*0028*/ 	.byte	0x04, 0x17
        /*002a*/ 	.short	(.L_13 - .L_12)
.L_12:
        /*002c*/ 	.word	0x00000000
        /*0030*/ 	.short	0x0008
        /*0032*/ 	.short	0x0038
        /*0034*/ 	.byte	0x00, 0xf0, 0x21, 0x00


	//----- nvinfo : EIATTR_KPARAM_INFO
	.align		4
.L_13:
        /*0038*/ 	.byte	0x04, 0x17
        /*003a*/ 	.short	(.L_15 - .L_14)
.L_14:
        /*003c*/ 	.word	0x00000000
        /*0040*/ 	.short	0x0007
        /*0042*/ 	.short	0x0030
        /*0044*/ 	.byte	0x00, 0xf0, 0x21, 0x00


	//----- nvinfo : EIATTR_KPARAM_INFO
	.align		4
.L_15:
        /*0048*/ 	.byte	0x04, 0x17
        /*004a*/ 	.short	(.L_17 - .L_16)
.L_16:
        /*004c*/ 	.word	0x00000000
        /*0050*/ 	.short	0x0006
        /*0052*/ 	.short	0x0028
        /*0054*/ 	.byte	0x00, 0xf0, 0x21, 0x00


	//----- nvinfo : EIATTR_KPARAM_INFO
	.align		4
.L_17:
        /*0058*/ 	.byte	0x04, 0x17
        /*005a*/ 	.short	(.L_19 - .L_18)
.L_18:
        /*005c*/ 	.word	0x00000000
        /*0060*/ 	.short	0x0005
        /*0062*/ 	.short	0x0020
        /*0064*/ 	.byte	0x00, 0xf0, 0x11, 0x00


	//----- nvinfo : EIATTR_KPARAM_INFO
	.align		4
.L_19:
        /*0068*/ 	.byte	0x04, 0x17
        /*006a*/ 	.short	(.L_21 - .L_20)
.L_20:
        /*006c*/ 	.word	0x00000000
        /*0070*/ 	.short	0x0004
        /*0072*/ 	.short	0x001c
        /*0074*/ 	.byte	0x00, 0xf0, 0x11, 0x00


	//----- nvinfo : EIATTR_KPARAM_INFO
	.align		4
.L_21:
        /*0078*/ 	.byte	0x04, 0x17
        /*007a*/ 	.short	(.L_23 - .L_22)
.L_22:
        /*007c*/ 	.word	0x00000000
        /*0080*/ 	.short	0x0003
        /*0082*/ 	.short	0x0018
        /*0084*/ 	.byte	0x00, 0xf0, 0x11, 0x00


	//----- nvinfo : EIATTR_KPARAM_INFO
	.align		4
.L_23:
        /*0088*/ 	.byte	0x04, 0x17
        /*008a*/ 	.short	(.L_25 - .L_24)
.L_24:
        /*008c*/ 	.word	0x00000000
        /*0090*/ 	.short	0x0002
        /*0092*/ 	.short	0x0010
        /*0094*/ 	.byte	0x00, 0xf4, 0x21, 0x00


	//----- nvinfo : EIATTR_KPARAM_INFO
	.align		4
.L_25:
        /*0098*/ 	.byte	0x04, 0x17
        /*009a*/ 	.short	(.L_27 - .L_26)
.L_26:
        /*009c*/ 	.word	0x00000000
        /*00a0*/ 	.short	0x0001
        /*00a2*/ 	.short	0x0008
        /*00a4*/ 	.byte	0x00, 0xf4, 0x21, 0x00


	//----- nvinfo : EIATTR_KPARAM_INFO
	.align		4
.L_27:
        /*00a8*/ 	.byte	0x04, 0x17
        /*00aa*/ 	.short	(.L_29 - .L_28)
.L_28:
        /*00ac*/ 	.word	0x00000000
        /*00b0*/ 	.short	0x0000
        /*00b2*/ 	.short	0x0000
        /*00b4*/ 	.byte	0x00, 0xf4, 0x21, 0x00


	//----- nvinfo : EIATTR_SPARSE_MMA_MASK
	.align		4
.L_29:
        /*00b8*/ 	.byte	0x03, 0x50
        /*00ba*/ 	.short	0x0000


	//----- nvinfo : EIATTR_MAXREG_COUNT
	.align		4
        /*00bc*/ 	.byte	0x03, 0x1b
        /*00be*/ 	.short	0x00ff


	//----- nvinfo : EIATTR_NUM_BARRIERS
	.align		4
        /*00c0*/ 	.byte	0x02, 0x4c
        /*00c2*/ 	.byte	0x01
	.zero		1


	//----- nvinfo : EIATTR_MERCURY_ISA_VERSION
	.align		4
        /*00c4*/ 	.byte	0x03, 0x5f
        /*00c6*/ 	.short	0x0101


	//----- nvinfo : EIATTR_INT_WARP_WIDE_INSTR_OFFSETS
	.align		4
        /*00c8*/ 	.byte	0x04, 0x31
        /*00ca*/ 	.short	(.L_31 - .L_30)


	//   ....[0]....
.L_30:
        /*00cc*/ 	.word	0x00001410


	//   ....[1]....
        /*00d0*/ 	.word	0x000014a0


	//   ....[2]....
        /*00d4*/ 	.word	0x00001880


	//   ....[3]....
        /*00d8*/ 	.word	0x00001890


	//   ....[4]....
        /*00dc*/ 	.word	0x000018a0


	//   ....[5]....
        /*00e0*/ 	.word	0x000018b0


	//   ....[6]....
        /*00e4*/ 	.word	0x00001da0


	//   ....[7]....
        /*00e8*/ 	.word	0x00001dc0


	//----- nvinfo : EIATTR_COOP_GROUP_MASK_REGIDS
	.align		4
.L_31:
        /*00ec*/ 	.byte	0x04, 0x29
        /*00ee*/ 	.short	(.L_33 - .L_32)


	//   ....[0]....
.L_32:
        /*00f0*/ 	.word	0xffffffff


	//   ....[1]....
        /*00f4*/ 	.word	0xffffffff


	//   ....[2]....
        /*00f8*/ 	.word	0xffffffff


	//----- nvinfo : EIATTR_COOP_GROUP_INSTR_OFFSETS
	.align		4
.L_33:
        /*00fc*/ 	.byte	0x04, 0x28
        /*00fe*/ 	.short	(.L_35 - .L_34)


	//   ....[0]....
.L_34:
        /*0100*/ 	.word	0x00000150


	//   ....[1]....
        /*0104*/ 	.word	0x00000720


	//   ....[2]....
        /*0108*/ 	.word	0x00000cd0


	//----- nvinfo : EIATTR_MBARRIER_INSTR_OFFSETS
	.align		4
.L_35:
        /*010c*/ 	.byte	0x04, 0x39
        /*010e*/ 	.short	(.L_37 - .L_36)


	//   ....[0]....
.L_36:
        /*0110*/ 	.word	0x00001530
        /*0114*/ 	.word	0x000000ff
        /*0118*/ 	.word	0x0000a000
        /*011c*/ 	.short	0x0100
        /*011e*/ 	.byte	0x08
	.zero		1


	//   ....[1]....
        /*0120*/ 	.word	0x000019c0
        /*0124*/ 	.word	0x000000ff
        /*0128*/ 	.word	0x0000a000
        /*012c*/ 	.short	0x010a
        /*012e*/ 	.byte	0x08
	.zero		1


	//   ....[2]....
        /*0130*/ 	.word	0x00001d40
        /*0134*/ 	.word	0x000000ff
        /*0138*/ 	.word	0x0000a000
        /*013c*/ 	.short	0x0108
        /*013e*/ 	.byte	0x08
	.zero		1


	//   ....[3]....
        /*0140*/ 	.word	0x00002060
        /*0144*/ 	.word	0x000000ff
        /*0148*/ 	.word	0x0000a000
        /*014c*/ 	.short	0x010a
        /*014e*/ 	.byte	0x08
	.zero		1


	//----- nvinfo : EIATTR_NUM_MBARRIERS
	.align		4
.L_37:
        /*0150*/ 	.byte	0x03, 0x38
        /*0152*/ 	.short	0x0001


	//----- nvinfo : EIATTR_EXIT_INSTR_OFFSETS
	.align		4
        /*0154*/ 	.byte	0x04, 0x1c
        /*0156*/ 	.short	(.L_39 - .L_38)


	//   ....[0]....
.L_38:
        /*0158*/ 	.word	0x00002050


	//----- nvinfo : EIATTR_REQNTID
	.align		4
.L_39:
        /*015c*/ 	.byte	0x04, 0x10
        /*015e*/ 	.short	(.L_41 - .L_40)
.L_40:
        /*0160*/ 	.word	0x00000100
        /*0164*/ 	.word	0x00000001
        /*0168*/ 	.word	0x00000001


	//----- nvinfo : EIATTR_CRS_STACK_SIZE
	.align		4
.L_41:
        /*016c*/ 	.byte	0x04, 0x1e
        /*016e*/ 	.short	(.L_43 - .L_42)
.L_42:
        /*0170*/ 	.word	0x00000000


	//----- nvinfo : EIATTR_CBANK_PARAM_SIZE
	.align		4
.L_43:
        /*0174*/ 	.byte	0x03, 0x19
        /*0176*/ 	.short	0x0050


	//----- nvinfo : EIATTR_PARAM_CBANK
	.align		4
        /*0178*/ 	.byte	0x04, 0x0a
        /*017a*/ 	.short	(.L_45 - .L_44)
	.align		4
.L_44:
        /*017c*/ 	.word	index@(.nv.constant0.gluon_wgmma)
        /*0180*/ 	.short	0x0210
        /*0182*/ 	.short	0x0050


	//----- nvinfo : EIATTR_SW_WAR
	.align		4
.L_45:
        /*0184*/ 	.byte	0x04, 0x36
        /*0186*/ 	.short	(.L_47 - .L_46)
.L_46:
        /*0188*/ 	.word	0x00000008
.L_47:


//--------------------- .nv.callgraph             --------------------------
	.section	.nv.callgraph,"",@"SHT_CUDA_CALLGRAPH"
	.align	4
	.sectionentsize	8
	.align		4
        /*0000*/ 	.word	0x00000000
	.align		4
        /*0004*/ 	.word	0xffffffff
	.align		4
        /*0008*/ 	.word	0x00000000
	.align		4
        /*000c*/ 	.word	0xfffffffe
	.align		4
        /*0010*/ 	.word	0x00000000
	.align		4
        /*0014*/ 	.word	0xfffffffd
	.align		4
        /*0018*/ 	.word	0x00000000
	.align		4
        /*001c*/ 	.word	0xfffffffc


//--------------------- .text.gluon_wgmma         --------------------------
	.section	.text.gluon_wgmma,"ax",@progbits
	.align	128
        .global         gluon_wgmma
        .type           gluon_wgmma,@function
        .size           gluon_wgmma,(.L_x_52 - gluon_wgmma)
        .other          gluon_wgmma,@"STO_CUDA_ENTRY STV_DEFAULT"
gluon_wgmma:
.text.gluon_wgmma:
[----:B------:R-:W-:Y:S01]  /*0000*/  LDC R1, c[0x0][0x28] ;  /* 0x00000a00ff017b82 */ /* 0x000fe20000000800 */
[----:B------:R-:W1:Y:S07]  /*0010*/  S2R R0, SR_TID.X ;  /* 0x0000000000007919 */ /* 0x000e6e0000002100 */
[----:B------:R-:W2:Y:S01]  /*0020*/  S2UR UR4, SR_CgaCtaId ;  /* 0x00000000000479c3 */ /* 0x000ea20000008800 */
[----:B------:R-:W-:Y:S01]  /*0030*/  UMOV UR8, 0x400 ;  /* 0x0000040000087882 */ /* 0x000fe20000000000 */
[----:B------:R-:W-:Y:S01]  /*0040*/  ULDC UR6, c[0x0][0xc] ;  /* 0x0000030000067ab9 */ /* 0x000fe20000000800 */
[----:B------:R-:W-:Y:S01]  /*0050*/  ULDC.64 UR20, c[0x0][0x250] ;  /* 0x0000940000147ab9 */ /* 0x000fe20000000a00 */
[----:B------:R-:W-:Y:S04]  /*0060*/  BSSY B0, `(.L_x_0) ;  /* 0x000001e000007945 */ /* 0x000fe80003800000 */
[----:B------:R-:W3:Y:S08]  /*0070*/  LDC R3, c[0x0][0x228] ;  /* 0x00008a00ff037b82 */ /* 0x000ef00000000800 */
[----:B------:R-:W4:Y:S08]  /*0080*/  LDC R12, c[0x0][0x230] ;  /* 0x00008c00ff0c7b82 */ /* 0x000f300000000800 */
[----:B------:R-:W-:Y:S01]  /*0090*/  S2UR UR23, SR_CTAID.Y ;  /* 0x00000000001779c3 */ /* 0x000fe20000002600 */
[----:B--2---:R-:W-:-:S03]  /*00a0*/  ULEA UR8, UR4, UR8, 0x18 ;  /* 0x0000000804087291 */ /* 0x004fc6000f8ec03f */
[----:B------:R-:W-:Y:S01]  /*00b0*/  ULDC UR4, c[0x0][0x10] ;  /* 0x0000040000047ab9 */ /* 0x000fe20000000800 */
[----:B-1----:R-:W-:-:S03]  /*00c0*/  LOP3.LUT R2, R0, 0xff, RZ, 0xc0, !PT ;  /* 0x000000ff00027812 */ /* 0x002fc600078ec0ff */
[----:B------:R-:W1:Y:S01]  /*00d0*/  S2UR UR5, SR_CTAID.Z ;  /* 0x00000000000579c3 */ /* 0x000e620000002700 */
[----:B---3--:R-:W-:Y:S01]  /*00e0*/  VIADD R3, R3, 0xffffffff ;  /* 0xffffffff03037836 */ /* 0x008fe20000000000 */
[C---:B------:R-:W-:Y:S02]  /*00f0*/  ISETP.GE.U32.AND P0, PT, R2.reuse, 0x20, PT ;  /* 0x000000200200780c */ /* 0x040fe40003f06070 */
[C---:B------:R-:W-:Y:S02]  /*0100*/  ISETP.NE.U32.AND P2, PT, R2.reuse, RZ, PT ;  /* 0x000000ff0200720c */ /* 0x040fe40003f45070 */
[----:B------:R-:W-:Y:S02]  /*0110*/  LEA R10, R2, UR8, 0x2 ;  /* 0x00000008020a7c11 */ /* 0x000fe4000f8e10ff */
[----:B------:R-:W2:Y:S01]  /*0120*/  S2UR UR22, SR_CTAID.X ;  /* 0x00000000001679c3 */ /* 0x000ea20000002500 */
[----:B----4-:R-:W-:-:S06]  /*0130*/  VIADD R11, R12, 0xffffffff ;  /* 0xffffffff0c0b7836 */ /* 0x010fcc0000000000 */
[----:B------:R3:W-:Y:S01]  /*0140*/  @!P0 STS [R10], RZ ;  /* 0x000000ff0a008388 */ /* 0x0007e20000000800 */
[----:B------:R-:W-:-:S03]  /*0150*/  NOP ;  /* 0x0000000000007918 */ /* 0x000fc60000000000 */
[----:B------:R3:W-:Y:S01]  /*0160*/  @!P2 STS [UR8+0x24], R3 ;  /* 0x00002403ff00a988 */ /* 0x0007e20008000808 */
[----:B-1----:R-:W-:-:S03]  /*0170*/  UIMAD UR4, UR5, UR4, UR23 ;  /* 0x00000004050472a4 */ /* 0x002fc6000f8e0217 */
[----:B------:R3:W-:Y:S01]  /*0180*/  @!P2 STS [UR8+0x20], R11 ;  /* 0x0000200bff00a988 */ /* 0x0007e20008000808 */
[----:B--2---:R-:W-:-:S04]  /*0190*/  UIMAD UR4, UR4, UR6, UR22 ;  /* 0x00000006040472a4 */ /* 0x004fc8000f8e0216 */
[----:B------:R-:W-:-:S04]  /*01a0*/  UIMAD UR4, UR4, 0x180, URZ ;  /* 0x00000180040478a4 */ /* 0x000fc8000f8e023f */
[----:B------:R-:W-:-:S04]  /*01b0*/  UIADD3 UR16, UP0, UR4, UR20, URZ ;  /* 0x0000001404107290 */ /* 0x000fc8000ff1e03f */
[----:B------:R-:W-:Y:S01]  /*01c0*/  ULEA.HI.X.SX32 UR17, UR4, UR21, 0x1, UP0 ;  /* 0x0000001504117291 */ /* 0x000fe200080f0e3f */
[----:B---3--:R-:W-:Y:S11]  /*01d0*/  @P2 BRA `(.L_x_1) ;  /* 0x0000000000182947 */ /* 0x008ff60003800000 */
[----:B------:R-:W1:Y:S01]  /*01e0*/  LDS R4, [UR8+0x8] ;  /* 0x00000808ff047984 */ /* 0x000e620008000800 */
[----:B------:R-:W2:Y:S01]  /*01f0*/  LDC.64 R6, c[0x0][0x210] ;  /* 0x00008400ff067b82 */ /* 0x000ea20000000a00 */
[----:B------:R-:W-:Y:S02]  /*0200*/  IMAD.MOV.U32 R5, RZ, RZ, 0x70 ;  /* 0x00000070ff057424 */ /* 0x000fe400078e00ff */
[----:B--2---:R2:W-:Y:S03]  /*0210*/  STS.64 [UR8], R6 ;  /* 0x00000006ff007988 */ /* 0x0045e60008000a08 */
[----:B-1----:R-:W-:-:S05]  /*0220*/  LOP3.LUT R4, R4, 0x10, R5, 0xd8, !PT ;  /* 0x0000001004047812 */ /* 0x002fca00078ed805 */
[----:B------:R2:W-:Y:S02]  /*0230*/  STS [UR8+0x8], R4 ;  /* 0x00000804ff007988 */ /* 0x0005e40008000808 */
.L_x_1:
[----:B------:R-:W-:Y:S05]  /*0240*/  BSYNC B0 ;  /* 0x0000000000007941 */ /* 0x000fea0003800000 */
.L_x_0:
[----:B------:R-:W-:Y:S04]  /*0250*/  BSSY B0, `(.L_x_2) ;  /* 0x000000a000007945 */ /* 0x000fe80003800000 */
[----:B------:R-:W-:Y:S05]  /*0260*/  @P2 BRA `(.L_x_3) ;  /* 0x0000000000202947 */ /* 0x000fea0003800000 */
[----:B--2---:R-:W1:Y:S01]  /*0270*/  LDS R4, [UR8+0x34] ;  /* 0x00003408ff047984 */ /* 0x004e620008000800 */
[----:B------:R-:W-:Y:S02]  /*0280*/  IMAD.MOV.U32 R5, RZ, RZ, 0x3f000000 ;  /* 0x3f000000ff057424 */ /* 0x000fe400078e00ff */
[----:B------:R-:W-:Y:S01]  /*0290*/  @!P2 IMAD.MOV.U32 R6, RZ, RZ, 0xff ;  /* 0x000000ffff06a424 */ /* 0x000fe200078e00ff */
[----:B------:R-:W2:Y:S02]  /*02a0*/  @!P2 LDS R7, [UR8+0x38] ;  /* 0x00003808ff07a984 */ /* 0x000ea40008000800 */
[----:B-1----:R-:W-:Y:S02]  /*02b0*/  LOP3.LUT R4, R4, 0xff000000, R5, 0xb8, !PT ;  /* 0xff00000004047812 */ /* 0x002fe400078eb805 */
[----:B--2---:R-:W-:-:S03]  /*02c0*/  @!P2 LOP3.LUT R5, R7, 0xff, R6, 0xb8, !PT ;  /* 0x000000ff0705a812 */ /* 0x004fc600078eb806 */
[----:B------:R1:W-:Y:S04]  /*02d0*/  STS [UR8+0x34], R4 ;  /* 0x00003404ff007988 */ /* 0x0003e80008000808 */
[----:B------:R1:W-:Y:S02]  /*02e0*/  @!P2 STS [UR8+0x38], R5 ;  /* 0x00003805ff00a988 */ /* 0x0003e40008000808 */
.L_x_3:
[----:B------:R-:W-:Y:S05]  /*02f0*/  BSYNC B0 ;  /* 0x0000000000007941 */ /* 0x000fea0003800000 */
.L_x_2:
[----:B------:R-:W-:Y:S04]  /*0300*/  BSSY B0, `(.L_x_4) ;  /* 0x000000e000007945 */ /* 0x000fe80003800000 */
[----:B------:R-:W-:Y:S05]  /*0310*/  @P2 BRA `(.L_x_5) ;  /* 0x0000000000302947 */ /* 0x000fea0003800000 */
[----:B-1----:R-:W1:Y:S01]  /*0320*/  LDS R5, [UR8+0x34] ;  /* 0x00003408ff057984 */ /* 0x002e620008000800 */
[----:B--2---:R-:W2:Y:S03]  /*0330*/  LDC.64 R6, c[0x0][0x238] ;  /* 0x00008e00ff067b82 */ /* 0x004ea60000000a00 */
[----:B------:R-:W3:Y:S01]  /*0340*/  LDS R4, [UR8+0x1c] ;  /* 0x00001c08ff047984 */ /* 0x000ee20008000800 */
[C---:B--2---:R-:W-:Y:S01]  /*0350*/  SHF.L.U64.HI R7, R6.reuse, 0x1, R7 ;  /* 0x0000000106077819 */ /* 0x044fe20000010207 */
[----:B------:R-:W-:-:S03]  /*0360*/  IMAD.SHL.U32 R6, R6, 0x2, RZ ;  /* 0x0000000206067824 */ /* 0x000fc600078e00ff */
[--C-:B------:R-:W-:Y:S02]  /*0370*/  SHF.R.U32.HI R9, RZ, 0x4, R7.reuse ;  /* 0x00000004ff097819 */ /* 0x100fe40000011607 */
[----:B------:R-:W-:-:S05]  /*0380*/  SHF.R.U64 R6, R6, 0x4, R7 ;  /* 0x0000000406067819 */ /* 0x000fca0000001207 */
[----:B------:R4:W-:Y:S01]  /*0390*/  STS [UR8+0xc], R6 ;  /* 0x00000c06ff007988 */ /* 0x0009e20008000808 */
[----:B-1----:R-:W-:Y:S02]  /*03a0*/  LOP3.LUT R5, R5, 0x7, RZ, 0xb8, !PT ;  /* 0x0000000705057812 */ /* 0x002fe400078eb8ff */
[----:B---3--:R-:W-:-:S03]  /*03b0*/  LOP3.LUT R4, R4, 0xf, R9, 0xb8, !PT ;  /* 0x0000000f04047812 */ /* 0x008fc600078eb809 */
[----:B------:R4:W-:Y:S04]  /*03c0*/  STS [UR8+0x34], R5 ;  /* 0x00003405ff007988 */ /* 0x0009e80008000808 */
[----:B------:R4:W-:Y:S02]  /*03d0*/  STS [UR8+0x1c], R4 ;  /* 0x00001c04ff007988 */ /* 0x0009e40008000808 */
.L_x_5:
[----:B------:R-:W-:Y:S05]  /*03e0*/  BSYNC B0 ;  /* 0x0000000000007941 */ /* 0x000fea0003800000 */
.L_x_4:
[----:B------:R-:W-:Y:S04]  /*03f0*/  BSSY B1, `(.L_x_6) ;  /* 0x000001b000017945 */ /* 0x000fe80003800000 */
[----:B------:R-:W-:Y:S01]  /*0400*/  BSSY B0, `(.L_x_7) ;  /* 0x0000016000007945 */ /* 0x000fe20003800000 */
[----:B--2-4-:R-:W-:-:S03]  /*0410*/  IMAD.MOV.U32 R6, RZ, RZ, RZ ;  /* 0x000000ffff067224 */ /* 0x014fc600078e00ff */
[----:B------:R-:W-:Y:S05]  /*0420*/  @P2 BRA `(.L_x_8) ;  /* 0x0000000000202947 */ /* 0x000fea0003800000 */
[----:B-1----:R-:W1:Y:S02]  /*0430*/  LDS R4, [UR8+0x34] ;  /* 0x00003408ff047984 */ /* 0x002e640008000800 */
[----:B-1----:R-:W-:-:S05]  /*0440*/  LOP3.LUT R4, R4, 0x38, RZ, 0xb8, !PT ;  /* 0x0000003804047812 */ /* 0x002fca00078eb8ff */
[----:B------:R1:W-:Y:S01]  /*0450*/  STS [UR8+0x34], R4 ;  /* 0x00003404ff007988 */ /* 0x0003e20008000808 */
[----:B------:R-:W-:Y:S05]  /*0460*/  @P2 BRA `(.L_x_9) ;  /* 0x0000000000202947 */ /* 0x000fea0003800000 */
[----:B-1----:R-:W1:Y:S01]  /*0470*/  LDS R4, [UR8+0x8] ;  /* 0x00000808ff047984 */ /* 0x002e620008000800 */
[----:B------:R-:W-:-:S05]  /*0480*/  IMAD.MOV.U32 R5, RZ, RZ, 0x780 ;  /* 0x00000780ff057424 */ /* 0x000fca00078e00ff */
[----:B-1----:R-:W-:-:S05]  /*0490*/  LOP3.LUT R4, R4, 0x300, R5, 0xd8, !PT ;  /* 0x0000030004047812 */ /* 0x002fca00078ed805 */
[----:B------:R2:W-:Y:S02]  /*04a0*/  STS [UR8+0x8], R4 ;  /* 0x00000804ff007988 */ /* 0x0005e40008000808 */
.L_x_8:
[----:B------:R-:W-:Y:S05]  /*04b0*/  @P2 BRA `(.L_x_10) ;  /* 0x0000000000282947 */ /* 0x000fea0003800000 */
[----:B-12---:R-:W1:Y:S02]  /*04c0*/  LDS R4, [UR8+0x8] ;  /* 0x00000808ff047984 */ /* 0x006e640008000800 */
[----:B-1----:R-:W-:-:S05]  /*04d0*/  LOP3.LUT R4, R4, 0x1800, RZ, 0xb8, !PT ;  /* 0x0000180004047812 */ /* 0x002fca00078eb8ff */
[----:B------:R2:W-:Y:S02]  /*04e0*/  STS [UR8+0x8], R4 ;  /* 0x00000804ff007988 */ /* 0x0005e40008000808 */
.L_x_9:
[----:B------:R-:W-:Y:S05]  /*04f0*/  @P2 BREAK B0 ;  /* 0x0000000000002942 */ /* 0x000fea0003800000 */
[----:B------:R-:W-:Y:S05]  /*0500*/  @P2 BRA `(.L_x_11) ;  /* 0x0000000000242947 */ /* 0x000fea0003800000 */
[----:B------:R-:W3:Y:S01]  /*0510*/  LDS R5, [UR8+0x8] ;  /* 0x00000808ff057984 */ /* 0x000ee20008000800 */
[----:B-12---:R-:W-:-:S05]  /*0520*/  IMAD.MOV.U32 R4, RZ, RZ, 0x6000 ;  /* 0x00006000ff047424 */ /* 0x006fca00078e00ff */
[----:B---3--:R-:W-:-:S04]  /*0530*/  LOP3.LUT R4, R5, 0x6000, R4, 0xd8, !PT ;  /* 0x0000600005047812 */ /* 0x008fc800078ed804 */
[----:B------:R-:W-:-:S05]  /*0540*/  LOP3.LUT R4, R4, 0x400000, RZ, 0xb8, !PT ;  /* 0x0040000004047812 */ /* 0x000fca00078eb8ff */
[----:B------:R3:W-:Y:S02]  /*0550*/  STS [UR8+0x8], R4 ;  /* 0x00000804ff007988 */ /* 0x0007e40008000808 */
.L_x_10:
[----:B------:R-:W-:Y:S05]  /*0560*/  BSYNC B0 ;  /* 0x0000000000007941 */ /* 0x000fea0003800000 */
.L_x_7:
[----:B-123--:R-:W1:Y:S02]  /*0570*/  @!P2 LDS R4, [UR8+0x8] ;  /* 0x00000808ff04a984 */ /* 0x00ee640008000800 */
[----:B-1----:R-:W-:-:S05]  /*0580*/  @!P2 LOP3.LUT R4, R4, 0x8000, RZ, 0xb8, !PT ;  /* 0x000080000404a812 */ /* 0x002fca00078eb8ff */
[----:B------:R3:W-:Y:S02]  /*0590*/  @!P2 STS [UR8+0x8], R4 ;  /* 0x00000804ff00a988 */ /* 0x0007e40008000808 */
.L_x_11:
[----:B------:R-:W-:Y:S05]  /*05a0*/  BSYNC B1 ;  /* 0x0000000000017941 */ /* 0x000fea0003800000 */
.L_x_6:
[----:B------:R-:W-:Y:S05]  /*05b0*/  WARPSYNC.ALL ;  /* 0x0000000000007948 */ /* 0x000fea0003800000 */
[----:B------:R-:W4:Y:S02]  /*05c0*/  LDC R7, c[0x0][0x22c] ;  /* 0x00008b00ff077b82 */ /* 0x000f240000000800 */
[----:B----4-:R-:W-:Y:S01]  /*05d0*/  VIADD R7, R7, 0xffffffff ;  /* 0xffffffff07077836 */ /* 0x010fe20000000000 */
[----:B------:R-:W-:Y:S06]  /*05e0*/  @P0 BRA `(.L_x_12) ;  /* 0x0000000000280947 */ /* 0x000fec0003800000 */
[----:B-123--:R-:W1:Y:S01]  /*05f0*/  S2R R4, SR_LANEID ;  /* 0x0000000000047919 */ /* 0x00ee620000000000 */
[----:B------:R-:W-:Y:S05]  /*0600*/  WARPSYNC.ALL ;  /* 0x0000000000007948 */ /* 0x000fea0003800000 */
[----:B-1----:R-:W-:-:S05]  /*0610*/  IMAD.SHL.U32 R8, R4, 0x4, RZ ;  /* 0x0000000404087824 */ /* 0x002fca00078e00ff */
[----:B------:R-:W1:Y:S01]  /*0620*/  LDS R9, [R8+UR8] ;  /* 0x0000000808097984 */ /* 0x000e620008000800 */
[----:B------:R-:W-:-:S05]  /*0630*/  IADD3 R4, P1, R8, UR16, RZ ;  /* 0x0000001008047c10 */ /* 0x000fca000ff3e0ff */
[----:B------:R-:W-:-:S05]  /*0640*/  IMAD.X R5, RZ, RZ, UR17, P1 ;  /* 0x00000011ff057e24 */ /* 0x000fca00088e06ff */
[----:B-1----:R4:W5:Y:S01]  /*0650*/  ATOMG.E.EXCH.STRONG.GPU PT, RZ, [R4], R9 ;  /* 0x0000000904ff73a8 */ /* 0x00296200041ee100 */
[----:B------:R-:W-:-:S04]  /*0660*/  DEPBAR {5,4,3,2,1,0} ;  /* 0x0000003f0000791a */ /* 0x000fc80000000000 */
[----:B------:R4:W-:Y:S01]  /*0670*/  UTMACCTL.IV [UR16] ;  /* 0x00000000100079b9 */ /* 0x0009e20008000000 */
[----:B------:R-:W-:Y:S01]  /*0680*/  NOP ;  /* 0x0000000000007918 */ /* 0x000fe20000000000 */
.L_x_12:
[----:B------:R-:W-:Y:S05]  /*0690*/  @P0 BRA `(.L_x_13) ;  /* 0x00000000000c0947 */ /* 0x000fea0003800000 */
[----:B------:R0:W-:Y:S01]  /*06a0*/  UTMACMDFLUSH ;  /* 0x00000000000079b7 */ /* 0x0001e20000000000 */
[----:B------:R-:W-:Y:S05]  /*06b0*/  @P0 BRA `(.L_x_13) ;  /* 0x0000000000040947 */ /* 0x000fea0003800000 */
[----:B------:R-:W-:-:S04]  /*06c0*/  DEPBAR.LE SB0, 0x0 ;  /* 0x000080000000791a */ /* 0x000fc80000000000 */
.L_x_13:
[----:B------:R-:W-:Y:S05]  /*06d0*/  WARPSYNC.ALL ;  /* 0x0000000000007948 */ /* 0x000fea0003800000 */
[----:B-----5:R-:W-:Y:S06]  /*06e0*/  BAR.SYNC.DEFER_BLOCKING 0x0 ;  /* 0x0000000000007b1d */ /* 0x020fec0000010000 */
[----:B------:R-:W-:Y:S02]  /*06f0*/  BSSY B1, `(.L_x_14) ;  /* 0x000000b000017945 */ /* 0x000fe40003800000 */
[----:B------:R-:W-:Y:S06]  /*0700*/  BAR.SYNC.DEFER_BLOCKING 0x0 ;  /* 0x0000000000007b1d */ /* 0x000fec0000010000 */
[----:B------:R5:W-:Y:S01]  /*0710*/  @!P0 STS [R10], RZ ;  /* 0x000000ff0a008388 */ /* 0x000be20000000800 */
[----:B------:R-:W-:Y:S01]  /*0720*/  NOP ;  /* 0x0000000000007918 */ /* 0x000fe20000000000 */
[----:B------:R-:W-:Y:S05]  /*0730*/  @P2 BRA `(.L_x_15) ;  /* 0x0000000000182947 */ /* 0x000fea0003800000 */
[----:B-1234-:R-:W1:Y:S01]  /*0740*/  LDS R4, [UR8+0x8] ;  /* 0x00000808ff047984 */ /* 0x01ee620008000800 */
[----:B------:R-:W2:Y:S01]  /*0750*/  LDC.64 R8, c[0x0][0x218] ;  /* 0x00008600ff087b82 */ /* 0x000ea20000000a00 */
[----:B------:R-:W-:Y:S02]  /*0760*/  IMAD.MOV.U32 R5, RZ, RZ, 0x70 ;  /* 0x00000070ff057424 */ /* 0x000fe400078e00ff */
[----:B--2---:R2:W-:Y:S03]  /*0770*/  STS.64 [UR8], R8 ;  /* 0x00000008ff007988 */ /* 0x0045e60008000a08 */
[----:B-1----:R-:W-:-:S05]  /*0780*/  LOP3.LUT R4, R4, 0x10, R5, 0xd8, !PT ;  /* 0x0000001004047812 */ /* 0x002fca00078ed805 */
[----:B------:R2:W-:Y:S02]  /*0790*/  STS [UR8+0x8], R4 ;  /* 0x00000804ff007988 */ /* 0x0005e40008000808 */
.L_x_15:
[----:B----4-:R-:W-:Y:S05]  /*07a0*/  BSYNC B1 ;  /* 0x0000000000017941 */ /* 0x010fea0003800000 */
.L_x_14:
[----:B------:R-:W-:Y:S04]  /*07b0*/  BSSY B1, `(.L_x_16) ;  /* 0x000000a000017945 */ /* 0x000fe80003800000 */
[----:B------:R-:W-:Y:S05]  /*07c0*/  @P2 BRA `(.L_x_17) ;  /* 0x0000000000202947 */ /* 0x000fea0003800000 */
[----:B-123--:R-:W1:Y:S01]  /*07d0*/  LDS R4, [UR8+0x34] ;  /* 0x00003408ff047984 */ /* 0x00ee620008000800 */
[----:B------:R-:W-:Y:S02]  /*07e0*/  IMAD.MOV.U32 R9, RZ, RZ, 0x3f000000 ;  /* 0x3f000000ff097424 */ /* 0x000fe400078e00ff */
[----:B------:R-:W-:Y:S01]  /*07f0*/  @!P2 IMAD.MOV.U32 R5, RZ, RZ, 0x3f ;  /* 0x0000003fff05a424 */ /* 0x000fe200078e00ff */
[----:B------:R-:W2:Y:S02]  /*0800*/  @!P2 LDS R8, [UR8+0x38] ;  /* 0x00003808ff08a984 */ /* 0x000ea40008000800 */
[----:B-1----:R-:W-:Y:S02]  /*0810*/  LOP3.LUT R4, R4, 0xff000000, R9, 0xb8, !PT ;  /* 0xff00000004047812 */ /* 0x002fe400078eb809 */
[----:B--2---:R-:W-:-:S03]  /*0820*/  @!P2 LOP3.LUT R5, R8, 0xff, R5, 0xb8, !PT ;  /* 0x000000ff0805a812 */ /* 0x004fc600078eb805 */
[----:B------:R4:W-:Y:S04]  /*0830*/  STS [UR8+0x34], R4 ;  /* 0x00003404ff007988 */ /* 0x0009e80008000808 */
[----:B------:R4:W-:Y:S02]  /*0840*/  @!P2 STS [UR8+0x38], R5 ;  /* 0x00003805ff00a988 */ /* 0x0009e40008000808 */
.L_x_17:
[----:B------:R-:W-:Y:S05]  /*0850*/  BSYNC B1 ;  /* 0x0000000000017941 */ /* 0x000fea0003800000 */
.L_x_16:
[----:B------:R-:W-:Y:S04]  /*0860*/  BSSY B1, `(.L_x_18) ;  /* 0x0000004000017945 */ /* 0x000fe80003800000 */
[----:B------:R-:W-:Y:S05]  /*0870*/  @P2 BRA `(.L_x_19) ;  /* 0x0000000000082947 */ /* 0x000fea0003800000 */
[----:B------:R1:W-:Y:S04]  /*0880*/  STS [UR8+0x24], R11 ;  /* 0x0000240bff007988 */ /* 0x0003e80008000808 */
[----:B------:R1:W-:Y:S02]  /*0890*/  STS [UR8+0x20], R7 ;  /* 0x00002007ff007988 */ /* 0x0003e40008000808 */
.L_x_19:
[----:B------:R-:W-:Y:S05]  /*08a0*/  BSYNC B1 ;  /* 0x0000000000017941 */ /* 0x000fea0003800000 */
.L_x_18:
[----:B------:R-:W-:Y:S04]  /*08b0*/  BSSY B1, `(.L_x_20) ;  /* 0x000000e000017945 */ /* 0x000fe80003800000 */
[----:B------:R-:W-:Y:S05]  /*08c0*/  @P2 BRA `(.L_x_21) ;  /* 0x0000000000302947 */ /* 0x000fea0003800000 */
[----:B----4-:R-:W4:Y:S01]  /*08d0*/  LDS R5, [UR8+0x34] ;  /* 0x00003408ff057984 */ /* 0x010f220008000800 */
[----:B--2---:R-:W2:Y:S03]  /*08e0*/  LDC.64 R8, c[0x0][0x240] ;  /* 0x00009000ff087b82 */ /* 0x004ea60000000a00 */
[----:B-1-3--:R-:W1:Y:S01]  /*08f0*/  LDS R4, [UR8+0x1c] ;  /* 0x00001c08ff047984 */ /* 0x00ae620008000800 */
[C---:B--2---:R-:W-:Y:S01]  /*0900*/  SHF.L.U64.HI R9, R8.reuse, 0x1, R9 ;  /* 0x0000000108097819 */ /* 0x044fe20000010209 */
[----:B------:R-:W-:-:S03]  /*0910*/  IMAD.SHL.U32 R8, R8, 0x2, RZ ;  /* 0x0000000208087824 */ /* 0x000fc600078e00ff */
[--C-:B------:R-:W-:Y:S02]  /*0920*/  SHF.R.U32.HI R11, RZ, 0x4, R9.reuse ;  /* 0x00000004ff0b7819 */ /* 0x100fe40000011609 */
[----:B------:R-:W-:-:S05]  /*0930*/  SHF.R.U64 R8, R8, 0x4, R9 ;  /* 0x0000000408087819 */ /* 0x000fca0000001209 */
[----:B------:R2:W-:Y:S01]  /*0940*/  STS [UR8+0xc], R8 ;  /* 0x00000c08ff007988 */ /* 0x0005e20008000808 */
[----:B----4-:R-:W-:Y:S02]  /*0950*/  LOP3.LUT R5, R5, 0x7, RZ, 0xb8, !PT ;  /* 0x0000000705057812 */ /* 0x010fe400078eb8ff */
[----:B-1----:R-:W-:-:S03]  /*0960*/  LOP3.LUT R4, R4, 0xf, R11, 0xb8, !PT ;  /* 0x0000000f04047812 */ /* 0x002fc600078eb80b */
[----:B------:R2:W-:Y:S04]  /*0970*/  STS [UR8+0x34], R5 ;  /* 0x00003405ff007988 */ /* 0x0005e80008000808 */
[----:B------:R2:W-:Y:S02]  /*0980*/  STS [UR8+0x1c], R4 ;  /* 0x00001c04ff007988 */ /* 0x0005e40008000808 */
.L_x_21:
[----:B------:R-:W-:Y:S05]  /*0990*/  BSYNC B1 ;  /* 0x0000000000017941 */ /* 0x000fea0003800000 */
.L_x_20:
[----:B------:R-:W-:Y:S04]  /*09a0*/  BSSY B2, `(.L_x_22) ;  /* 0x000001a000027945 */ /* 0x000fe80003800000 */
[----:B------:R-:W-:Y:S04]  /*09b0*/  BSSY B1, `(.L_x_23) ;  /* 0x0000015000017945 */ /* 0x000fe80003800000 */
[----:B------:R-:W-:Y:S05]  /*09c0*/  @P2 BRA `(.L_x_24) ;  /* 0x0000000000202947 */ /* 0x000fea0003800000 */
[----:B-1234-:R-:W1:Y:S02]  /*09d0*/  LDS R4, [UR8+0x34] ;  /* 0x00003408ff047984 */ /* 0x01ee640008000800 */
[----:B-1----:R-:W-:-:S05]  /*09e0*/  LOP3.LUT R4, R4, 0x38, RZ, 0xb8, !PT ;  /* 0x0000003804047812 */ /* 0x002fca00078eb8ff */
[----:B------:R1:W-:Y:S01]  /*09f0*/  STS [UR8+0x34], R4 ;  /* 0x00003404ff007988 */ /* 0x0003e20008000808 */
[----:B------:R-:W-:Y:S05]  /*0a00*/  @P2 BRA `(.L_x_25) ;  /* 0x0000000000202947 */ /* 0x000fea0003800000 */
[----:B-1----:R-:W1:Y:S01]  /*0a10*/  LDS R4, [UR8+0x8] ;  /* 0x00000808ff047984 */ /* 0x002e620008000800 */
[----:B------:R-:W-:-:S05]  /*0a20*/  IMAD.MOV.U32 R5, RZ, RZ, 0x780 ;  /* 0x00000780ff057424 */ /* 0x000fca00078e00ff */
[----:B-1----:R-:W-:-:S05]  /*0a30*/  LOP3.LUT R4, R4, 0x300, R5, 0xd8, !PT ;  /* 0x0000030004047812 */ /* 0x002fca00078ed805 */
[----:B------:R1:W-:Y:S02]  /*0a40*/  STS [UR8+0x8], R4 ;  /* 0x00000804ff007988 */ /* 0x0003e40008000808 */
.L_x_24:
[----:B------:R-:W-:Y:S05]  /*0a50*/  @P2 BRA `(.L_x_26) ;  /* 0x0000000000282947 */ /* 0x000fea0003800000 */
[----:B-1234-:R-:W1:Y:S02]  /*0a60*/  LDS R4, [UR8+0x8] ;  /* 0x00000808ff047984 */ /* 0x01ee640008000800 */
[----:B-1----:R-:W-:-:S05]  /*0a70*/  LOP3.LUT R4, R4, 0x1800, RZ, 0xb8, !PT ;  /* 0x0000180004047812 */ /* 0x002fca00078eb8ff */
[----:B------:R2:W-:Y:S02]  /*0a80*/  STS [UR8+0x8], R4 ;  /* 0x00000804ff007988 */ /* 0x0005e40008000808 */
.L_x_25:
[----:B------:R-:W-:Y:S05]  /*0a90*/  @P2 BREAK B1 ;  /* 0x0000000000012942 */ /* 0x000fea0003800000 */
[----:B------:R-:W-:Y:S05]  /*0aa0*/  @P2 BRA `(.L_x_27) ;  /* 0x0000000000242947 */ /* 0x000fea0003800000 */
[----:B-12---:R-:W1:Y:S01]  /*0ab0*/  LDS R4, [UR8+0x8] ;  /* 0x00000808ff047984 */ /* 0x006e620008000800 */
[----:B------:R-:W-:-:S05]  /*0ac0*/  IMAD.MOV.U32 R5, RZ, RZ, 0x6000 ;  /* 0x00006000ff057424 */ /* 0x000fca00078e00ff */
[----:B-1----:R-:W-:-:S04]  /*0ad0*/  LOP3.LUT R4, R4, 0x6000, R5, 0xd8, !PT ;  /* 0x0000600004047812 */ /* 0x002fc800078ed805 */
[----:B------:R-:W-:-:S05]  /*0ae0*/  LOP3.LUT R4, R4, 0x400000, RZ, 0xb8, !PT ;  /* 0x0040000004047812 */ /* 0x000fca00078eb8ff */
[----:B------:R1:W-:Y:S02]  /*0af0*/  STS [UR8+0x8], R4 ;  /* 0x00000804ff007988 */ /* 0x0003e40008000808 */
.L_x_26:
[----:B------:R-:W-:Y:S05]  /*0b00*/  BSYNC B1 ;  /* 0x0000000000017941 */ /* 0x000fea0003800000 */
.L_x_23:
[----:B-1234-:R-:W1:Y:S02]  /*0b10*/  @!P2 LDS R4, [UR8+0x8] ;  /* 0x00000808ff04a984 */ /* 0x01ee640008000800 */
[----:B-1----:R-:W-:-:S05]  /*0b20*/  @!P2 LOP3.LUT R4, R4, 0x8000, RZ, 0xb8, !PT ;  /* 0x000080000404a812 */ /* 0x002fca00078eb8ff */
[----:B------:R3:W-:Y:S02]  /*0b30*/  @!P2 STS [UR8+0x8], R4 ;  /* 0x00000804ff00a988 */ /* 0x0007e40008000808 */
.L_x_27:
[----:B------:R-:W-:Y:S05]  /*0b40*/  BSYNC B2 ;  /* 0x0000000000027941 */ /* 0x000fea0003800000 */
.L_x_22:
[----:B------:R-:W-:Y:S05]  /*0b50*/  WARPSYNC.ALL ;  /* 0x0000000000007948 */ /* 0x000fea0003800000 */
[----:B------:R-:W-:-:S04]  /*0b60*/  UIADD3 UR19, UR4, 0x80, URZ ;  /* 0x0000008004137890 */ /* 0x000fc8000fffe03f */
[----:B------:R-:W-:-:S04]  /*0b70*/  UIADD3 UR18, UP0, UR19, UR20, URZ ;  /* 0x0000001413127290 */ /* 0x000fc8000ff1e03f */
[----:B------:R-:W-:Y:S01]  /*0b80*/  ULEA.HI.X.SX32 UR19, UR19, UR21, 0x1, UP0 ;  /* 0x0000001513137291 */ /* 0x000fe200080f0e3f */
[----:B------:R-:W-:Y:S11]  /*0b90*/  @P0 BRA `(.L_x_28) ;  /* 0x0000000000280947 */ /* 0x000ff60003800000 */
[----:B-123--:R-:W1:Y:S01]  /*0ba0*/  S2R R4, SR_LANEID ;  /* 0x0000000000047919 */ /* 0x00ee620000000000 */
[----:B------:R-:W-:Y:S05]  /*0bb0*/  WARPSYNC.ALL ;  /* 0x0000000000007948 */ /* 0x000fea0003800000 */
[----:B-1----:R-:W-:-:S05]  /*0bc0*/  IMAD.SHL.U32 R8, R4, 0x4, RZ ;  /* 0x0000000404087824 */ /* 0x002fca00078e00ff */
[----:B------:R-:W1:Y:S01]  /*0bd0*/  LDS R9, [R8+UR8] ;  /* 0x0000000808097984 */ /* 0x000e620008000800 */
[----:B------:R-:W-:-:S05]  /*0be0*/  IADD3 R4, P1, R8, UR18, RZ ;  /* 0x0000001208047c10 */ /* 0x000fca000ff3e0ff */
[----:B------:R-:W-:-:S05]  /*0bf0*/  IMAD.X R5, RZ, RZ, UR19, P1 ;  /* 0x00000013ff057e24 */ /* 0x000fca00088e06ff */
[----:B-1----:R4:W2:Y:S01]  /*0c00*/  ATOMG.E.EXCH.STRONG.GPU PT, RZ, [R4], R9 ;  /* 0x0000000904ff73a8 */ /* 0x0028a200041ee100 */
[----:B------:R-:W-:-:S04]  /*0c10*/  DEPBAR {5,4,3,2,1,0} ;  /* 0x0000003f0000791a */ /* 0x000fc80000000000 */
[----:B------:R4:W-:Y:S01]  /*0c20*/  UTMACCTL.IV [UR18] ;  /* 0x00000000120079b9 */ /* 0x0009e20008000000 */
[----:B------:R-:W-:Y:S01]  /*0c30*/  NOP ;  /* 0x0000000000007918 */ /* 0x000fe20000000000 */
.L_x_28:
[----:B------:R-:W-:Y:S05]  /*0c40*/  @P0 BRA `(.L_x_29) ;  /* 0x00000000000c0947 */ /* 0x000fea0003800000 */
[----:B------:R0:W-:Y:S01]  /*0c50*/  UTMACMDFLUSH ;  /* 0x00000000000079b7 */ /* 0x0001e20000000000 */
[----:B------:R-:W-:Y:S05]  /*0c60*/  @P0 BRA `(.L_x_29) ;  /* 0x0000000000040947 */ /* 0x000fea0003800000 */
[----:B------:R-:W-:-:S04]  /*0c70*/  DEPBAR.LE SB0, 0x0 ;  /* 0x000080000000791a */ /* 0x000fc80000000000 */
.L_x_29:
[----:B------:R-:W-:Y:S05]  /*0c80*/  WARPSYNC.ALL ;  /* 0x0000000000007948 */ /* 0x000fea0003800000 */
[----:B--2---:R-:W-:Y:S06]  /*0c90*/  BAR.SYNC.DEFER_BLOCKING 0x0 ;  /* 0x0000000000007b1d */ /* 0x004fec0000010000 */
[----:B------:R-:W-:Y:S02]  /*0ca0*/  BSSY B2, `(.L_x_30) ;  /* 0x000000b000027945 */ /* 0x000fe40003800000 */
[----:B------:R-:W-:Y:S06]  /*0cb0*/  BAR.SYNC.DEFER_BLOCKING 0x0 ;  /* 0x0000000000007b1d */ /* 0x000fec0000010000 */
[----:B------:R2:W-:Y:S01]  /*0cc0*/  @!P0 STS [R10], RZ ;  /* 0x000000ff0a008388 */ /* 0x0005e20000000800 */
[----:B------:R-:W-:Y:S01]  /*0cd0*/  NOP ;  /* 0x0000000000007918 */ /* 0x000fe20000000000 */
[----:B------:R-:W-:Y:S05]  /*0ce0*/  @P2 BRA `(.L_x_31) ;  /* 0x0000000000182947 */ /* 0x000fea0003800000 */
[----:B-1-34-:R-:W1:Y:S01]  /*0cf0*/  LDS R4, [UR8+0x8] ;  /* 0x00000808ff047984 */ /* 0x01ae620008000800 */
[----:B------:R-:W3:Y:S01]  /*0d00*/  LDC.64 R8, c[0x0][0x220] ;  /* 0x00008800ff087b82 */ /* 0x000ee20000000a00 */
[----:B------:R-:W-:Y:S02]  /*0d10*/  IMAD.MOV.U32 R5, RZ, RZ, 0x70 ;  /* 0x00000070ff057424 */ /* 0x000fe400078e00ff */
[----:B---3--:R3:W-:Y:S03]  /*0d20*/  STS.64 [UR8], R8 ;  /* 0x00000008ff007988 */ /* 0x0087e60008000a08 */
[----:B-1----:R-:W-:-:S05]  /*0d30*/  LOP3.LUT R4, R4, 0x10, R5, 0xd8, !PT ;  /* 0x0000001004047812 */ /* 0x002fca00078ed805 */
[----:B------:R3:W-:Y:S02]  /*0d40*/  STS [UR8+0x8], R4 ;  /* 0x00000804ff007988 */ /* 0x0007e40008000808 */
.L_x_31:
[----:B----4-:R-:W-:Y:S05]  /*0d50*/  BSYNC B2 ;  /* 0x0000000000027941 */ /* 0x010fea0003800000 */
.L_x_30:
[----:B------:R-:W-:Y:S04]  /*0d60*/  BSSY B3, `(.L_x_32) ;  /* 0x0000011000037945 */ /* 0x000fe80003800000 */
[----:B------:R-:W-:Y:S04]  /*0d70*/  BSSY B2, `(.L_x_33) ;  /* 0x000000e000027945 */ /* 0x000fe80003800000 */
[----:B------:R-:W-:Y:S05]  /*0d80*/  @P2 BRA `(.L_x_34) ;  /* 0x0000000000242947 */ /* 0x000fea0003800000 */
[----:B-1-3--:R-:W1:Y:S01]  /*0d90*/  LDS R4, [UR8+0x34] ;  /* 0x00003408ff047984 */ /* 0x00ae620008000800 */
[----:B------:R-:W-:-:S05]  /*0da0*/  IMAD.MOV.U32 R5, RZ, RZ, 0x3f000000 ;  /* 0x3f000000ff057424 */ /* 0x000fca00078e00ff */
[----:B-1----:R-:W-:-:S05]  /*0db0*/  LOP3.LUT R4, R4, 0xff000000, R5, 0xb8, !PT ;  /* 0xff00000004047812 */ /* 0x002fca00078eb805 */
[----:B------:R1:W-:Y:S01]  /*0dc0*/  STS [UR8+0x34], R4 ;  /* 0x00003404ff007988 */ /* 0x0003e20008000808 */
[----:B------:R-:W-:Y:S05]  /*0dd0*/  @P2 BRA `(.L_x_35) ;  /* 0x00000000001c2947 */ /* 0x000fea0003800000 */
[----:B-1----:R-:W1:Y:S01]  /*0de0*/  LDS R4, [UR8+0x38] ;  /* 0x00003808ff047984 */ /* 0x002e620008000800 */
[----:B------:R-:W-:-:S05]  /*0df0*/  IMAD.MOV.U32 R5, RZ, RZ, 0xff ;  /* 0x000000ffff057424 */ /* 0x000fca00078e00ff */
[----:B-1----:R-:W-:-:S05]  /*0e00*/  LOP3.LUT R4, R4, 0xff, R5, 0xb8, !PT ;  /* 0x000000ff04047812 */ /* 0x002fca00078eb805 */
[----:B------:R4:W-:Y:S02]  /*0e10*/  STS [UR8+0x38], R4 ;  /* 0x00003804ff007988 */ /* 0x0009e40008000808 */
.L_x_34:
[----:B------:R-:W-:Y:S05]  /*0e20*/  @P2 BREAK B2 ;  /* 0x0000000000022942 */ /* 0x000fea0003800000 */
[----:B------:R-:W-:Y:S05]  /*0e30*/  @P2 BRA `(.L_x_36) ;  /* 0x00000000000c2947 */ /* 0x000fea0003800000 */
[----:B------:R1:W-:Y:S02]  /*0e40*/  STS [UR8+0x20], R7 ;  /* 0x00002007ff007988 */ /* 0x0003e40008000808 */
.L_x_35:
[----:B------:R-:W-:Y:S05]  /*0e50*/  BSYNC B2 ;  /* 0x0000000000027941 */ /* 0x000fea0003800000 */
.L_x_33:
[----:B------:R1:W-:Y:S02]  /*0e60*/  @!P2 STS [UR8+0x24], R3 ;  /* 0x00002403ff00a988 */ /* 0x0003e40008000808 */
.L_x_36:
[----:B------:R-:W-:Y:S05]  /*0e70*/  BSYNC B3 ;  /* 0x0000000000037941 */ /* 0x000fea0003800000 */
.L_x_32:
[----:B------:R-:W-:Y:S05]  /*0e80*/  WARPSYNC.ALL ;  /* 0x0000000000007948 */ /* 0x000fea0003800000 */
[----:B------:R-:W-:Y:S04]  /*0e90*/  BSSY B3, `(.L_x_37) ;  /* 0x000000e000037945 */ /* 0x000fe80003800000 */
[----:B------:R-:W-:Y:S05]  /*0ea0*/  @P2 BRA `(.L_x_38) ;  /* 0x0000000000302947 */ /* 0x000fea0003800000 */
[----:B-1-34-:R-:W1:Y:S01]  /*0eb0*/  LDS R4, [UR8+0x34] ;  /* 0x00003408ff047984 */ /* 0x01ae620008000800 */
[----:B--2--5:R-:W2:Y:S03]  /*0ec0*/  LDC.64 R10, c[0x0][0x248] ;  /* 0x00009200ff0a7b82 */ /* 0x024ea60000000a00 */
        /* <DEDUP_REMOVED lines=10> */
.L_x_38:
[----:B------:R-:W-:Y:S05]  /*0f70*/  BSYNC B3 ;  /* 0x0000000000037941 */ /* 0x000fea0003800000 */
.L_x_37:
[----:B------:R-:W-:Y:S04]  /*0f80*/  BSSY B3, `(.L_x_39) ;  /* 0x000001a000037945 */ /* 0x000fe80003800000 */
[----:B------:R-:W-:Y:S04]  /*0f90*/  BSSY B4, `(.L_x_40) ;  /* 0x0000015000047945 */ /* 0x000fe80003800000 */
[----:B------:R-:W-:Y:S05]  /*0fa0*/  @P2 BRA `(.L_x_41) ;  /* 0x0000000000202947 */ /* 0x000fea0003800000 */
[----:B-12---:R-:W1:Y:S02]  /*0fb0*/  LDS R3, [UR8+0x34] ;  /* 0x00003408ff037984 */ /* 0x006e640008000800 */
[----:B-1----:R-:W-:-:S05]  /*0fc0*/  LOP3.LUT R3, R3, 0x38, RZ, 0xb8, !PT ;  /* 0x0000003803037812 */ /* 0x002fca00078eb8ff */
[----:B------:R1:W-:Y:S01]  /*0fd0*/  STS [UR8+0x34], R3 ;  /* 0x00003403ff007988 */ /* 0x0003e20008000808 */
[----:B------:R-:W-:Y:S05]  /*0fe0*/  @P2 BRA `(.L_x_42) ;  /* 0x0000000000202947 */ /* 0x000fea0003800000 */
[----:B-1----:R-:W1:Y:S01]  /*0ff0*/  LDS R3, [UR8+0x8] ;  /* 0x00000808ff037984 */ /* 0x002e620008000800 */
[----:B---34-:R-:W-:-:S05]  /*1000*/  IMAD.MOV.U32 R4, RZ, RZ, 0x780 ;  /* 0x00000780ff047424 */ /* 0x018fca00078e00ff */
[----:B-1----:R-:W-:-:S05]  /*1010*/  LOP3.LUT R3, R3, 0x300, R4, 0xd8, !PT ;  /* 0x0000030003037812 */ /* 0x002fca00078ed804 */
[----:B------:R1:W-:Y:S02]  /*1020*/  STS [UR8+0x8], R3 ;  /* 0x00000803ff007988 */ /* 0x0003e40008000808 */
.L_x_41:
[----:B------:R-:W-:Y:S05]  /*1030*/  @P2 BRA `(.L_x_43) ;  /* 0x0000000000282947 */ /* 0x000fea0003800000 */
[----:B-12---:R-:W1:Y:S02]  /*1040*/  LDS R3, [UR8+0x8] ;  /* 0x00000808ff037984 */ /* 0x006e640008000800 */
[----:B-1----:R-:W-:-:S05]  /*1050*/  LOP3.LUT R3, R3, 0x1800, RZ, 0xb8, !PT ;  /* 0x0000180003037812 */ /* 0x002fca00078eb8ff */
[----:B------:R2:W-:Y:S02]  /*1060*/  STS [UR8+0x8], R3 ;  /* 0x00000803ff007988 */ /* 0x0005e40008000808 */
.L_x_42:
[----:B------:R-:W-:Y:S05]  /*1070*/  @P2 BREAK B4 ;  /* 0x0000000000042942 */ /* 0x000fea0003800000 */
[----:B------:R-:W-:Y:S05]  /*1080*/  @P2 BRA `(.L_x_44) ;  /* 0x0000000000242947 */ /* 0x000fea0003800000 */
[----:B-12---:R-:W1:Y:S01]  /*1090*/  LDS R3, [UR8+0x8] ;  /* 0x00000808ff037984 */ /* 0x006e620008000800 */
[----:B---34-:R-:W-:-:S05]  /*10a0*/  IMAD.MOV.U32 R4, RZ, RZ, 0x6000 ;  /* 0x00006000ff047424 */ /* 0x018fca00078e00ff */
[----:B-1----:R-:W-:-:S04]  /*10b0*/  LOP3.LUT R3, R3, 0x6000, R4, 0xd8, !PT ;  /* 0x0000600003037812 */ /* 0x002fc800078ed804 */
[----:B------:R-:W-:-:S05]  /*10c0*/  LOP3.LUT R3, R3, 0x400000, RZ, 0xb8, !PT ;  /* 0x0040000003037812 */ /* 0x000fca00078eb8ff */
[----:B------:R1:W-:Y:S02]  /*10d0*/  STS [UR8+0x8], R3 ;  /* 0x00000803ff007988 */ /* 0x0003e40008000808 */
.L_x_43:
[----:B------:R-:W-:Y:S05]  /*10e0*/  BSYNC B4 ;  /* 0x0000000000047941 */ /* 0x000fea0003800000 */
.L_x_40:
[----:B-12---:R-:W1:Y:S02]  /*10f0*/  @!P2 LDS R3, [UR8+0x8] ;  /* 0x00000808ff03a984 */ /* 0x006e640008000800 */
[----:B-1----:R-:W-:-:S05]  /*1100*/  @!P2 LOP3.LUT R3, R3, 0x8000, RZ, 0xb8, !PT ;  /* 0x000080000303a812 */ /* 0x002fca00078eb8ff */
[----:B------:R1:W-:Y:S02]  /*1110*/  @!P2 STS [UR8+0x8], R3 ;  /* 0x00000803ff00a988 */ /* 0x0003e40008000808 */
.L_x_44:
[----:B------:R-:W-:Y:S05]  /*1120*/  BSYNC B3 ;  /* 0x0000000000037941 */ /* 0x000fea0003800000 */
.L_x_39:
[----:B------:R-:W-:Y:S05]  /*1130*/  WARPSYNC.ALL ;  /* 0x0000000000007948 */ /* 0x000fea0003800000 */
[----:B------:R-:W-:Y:S01]  /*1140*/  UIADD3 UR4, UR4, 0x100, URZ ;  /* 0x0000010004047890 */ /* 0x000fe2000fffe03f */
[----:B------:R-:W-:Y:S02]  /*1150*/  ISETP.GE.AND P1, PT, R12, 0x1, PT ;  /* 0x000000010c00780c */ /* 0x000fe40003f26270 */
[----:B------:R-:W-:Y:S02]  /*1160*/  CS2R R56, SRZ ;  /* 0x0000000000387805 */ /* 0x000fe4000001ff00 */
[----:B------:R-:W-:Y:S01]  /*1170*/  CS2R R58, SRZ ;  /* 0x00000000003a7805 */ /* 0x000fe2000001ff00 */
[----:B------:R-:W-:Y:S01]  /*1180*/  UIADD3 UR20, UP0, UR4, UR20, URZ ;  /* 0x0000001404147290 */ /* 0x000fe2000ff1e03f */
[----:B------:R-:W-:-:S02]  /*1190*/  CS2R R60, SRZ ;  /* 0x00000000003c7805 */ /* 0x000fc4000001ff00 */
[----:B------:R-:W-:Y:S02]  /*11a0*/  CS2R R62, SRZ ;  /* 0x00000000003e7805 */ /* 0x000fe4000001ff00 */
[----:B------:R-:W-:Y:S01]  /*11b0*/  CS2R R64, SRZ ;  /* 0x0000000000407805 */ /* 0x000fe2000001ff00 */
[----:B------:R-:W-:Y:S01]  /*11c0*/  ULEA.HI.X.SX32 UR21, UR4, UR21, 0x1, UP0 ;  /* 0x0000001504157291 */ /* 0x000fe200080f0e3f */
[----:B------:R-:W-:Y:S02]  /*11d0*/  CS2R R66, SRZ ;  /* 0x0000000000427805 */ /* 0x000fe4000001ff00 */
[----:B------:R-:W-:Y:S02]  /*11e0*/  CS2R R68, SRZ ;  /* 0x0000000000447805 */ /* 0x000fe4000001ff00 */
[----:B------:R-:W-:Y:S02]  /*11f0*/  CS2R R70, SRZ ;  /* 0x0000000000467805 */ /* 0x000fe4000001ff00 */
[----:B------:R-:W-:-:S02]  /*1200*/  CS2R R72, SRZ ;  /* 0x0000000000487805 */ /* 0x000fc4000001ff00 */
[----:B------:R-:W-:Y:S02]  /*1210*/  CS2R R74, SRZ ;  /* 0x00000000004a7805 */ /* 0x000fe4000001ff00 */
[----:B------:R-:W-:Y:S02]  /*1220*/  CS2R R76, SRZ ;  /* 0x00000000004c7805 */ /* 0x000fe4000001ff00 */
[----:B------:R-:W-:Y:S02]  /*1230*/  CS2R R78, SRZ ;  /* 0x00000000004e7805 */ /* 0x000fe4000001ff00 */
[----:B------:R-:W-:Y:S02]  /*1240*/  CS2R R80, SRZ ;  /* 0x0000000000507805 */ /* 0x000fe4000001ff00 */
[----:B------:R-:W-:Y:S02]  /*1250*/  CS2R R82, SRZ ;  /* 0x0000000000527805 */ /* 0x000fe4000001ff00 */
[----:B------:R-:W-:-:S02]  /*1260*/  CS2R R84, SRZ ;  /* 0x0000000000547805 */ /* 0x000fc4000001ff00 */
[----:B------:R-:W-:Y:S02]  /*1270*/  CS2R R86, SRZ ;  /* 0x0000000000567805 */ /* 0x000fe4000001ff00 */
[----:B------:R-:W-:Y:S02]  /*1280*/  CS2R R24, SRZ ;  /* 0x0000000000187805 */ /* 0x000fe4000001ff00 */
[----:B------:R-:W-:Y:S01]  /*1290*/  CS2R R26, SRZ ;  /* 0x00000000001a7805 */ /* 0x000fe2000001ff00 */
[----:B------:R-:W-:Y:S01]  /*12a0*/  IMAD.MOV.U32 R28, RZ, RZ, RZ ;  /* 0x000000ffff1c7224 */ /* 0x000fe200078e00ff */
[----:B------:R-:W-:Y:S06]  /*12b0*/  @P0 BRA `(.L_x_45) ;  /* 0x0000000000280947 */ /* 0x000fec0003800000 */
[----:B-12---:R-:W1:Y:S01]  /*12c0*/  S2R R3, SR_LANEID ;  /* 0x0000000000037919 */ /* 0x006e620000000000 */
[----:B------:R-:W-:Y:S05]  /*12d0*/  WARPSYNC.ALL ;  /* 0x0000000000007948 */ /* 0x000fea0003800000 */
[----:B-1----:R-:W-:-:S05]  /*12e0*/  IMAD.SHL.U32 R7, R3, 0x4, RZ ;  /* 0x0000000403077824 */ /* 0x002fca00078e00ff */
[----:B------:R-:W1:Y:S01]  /*12f0*/  LDS R3, [R7+UR8] ;  /* 0x0000000807037984 */ /* 0x000e620008000800 */
[----:B---34-:R-:W-:-:S05]  /*1300*/  IADD3 R4, P3, R7, UR20, RZ ;  /* 0x0000001407047c10 */ /* 0x018fca000ff7e0ff */
[----:B------:R-:W-:-:S05]  /*1310*/  IMAD.X R5, RZ, RZ, UR21, P3 ;  /* 0x00000015ff057e24 */ /* 0x000fca00098e06ff */
[----:B-1----:R1:W2:Y:S01]  /*1320*/  ATOMG.E.EXCH.STRONG.GPU PT, RZ, [R4], R3 ;  /* 0x0000000304ff73a8 */ /* 0x0022a200041ee100 */
[----:B------:R-:W-:-:S04]  /*1330*/  DEPBAR {5,4,3,2,1,0} ;  /* 0x0000003f0000791a */ /* 0x000fc80000000000 */
[----:B------:R1:W-:Y:S01]  /*1340*/  UTMACCTL.IV [UR20] ;  /* 0x00000000140079b9 */ /* 0x0003e20008000000 */
[----:B------:R-:W-:Y:S01]  /*1350*/  NOP ;  /* 0x0000000000007918 */ /* 0x000fe20000000000 */
.L_x_45:
[----:B------:R-:W-:Y:S05]  /*1360*/  @P0 BRA `(.L_x_46) ;  /* 0x00000000000c0947 */ /* 0x000fea0003800000 */
[----:B------:R0:W-:Y:S01]  /*1370*/  UTMACMDFLUSH ;  /* 0x00000000000079b7 */ /* 0x0001e20000000000 */
[----:B------:R-:W-:Y:S05]  /*1380*/  @P0 BRA `(.L_x_46) ;  /* 0x0000000000040947 */ /* 0x000fea0003800000 */
[----:B------:R-:W-:-:S04]  /*1390*/  DEPBAR.LE SB0, 0x0 ;  /* 0x000080000000791a */ /* 0x000fc80000000000 */
.L_x_46:
[----:B------:R-:W-:Y:S05]  /*13a0*/  WARPSYNC.ALL ;  /* 0x0000000000007948 */ /* 0x000fea0003800000 */
[----:B--2---:R-:W-:Y:S01]  /*13b0*/  BAR.SYNC.DEFER_BLOCKING 0x0 ;  /* 0x0000000000007b1d */ /* 0x004fe20000010000 */
[----:B------:R-:W-:Y:S01]  /*13c0*/  USHF.L.U32 UR11, UR22, 0x8, URZ ;  /* 0x00000008160b7899 */ /* 0x000fe2000800063f */
[----:B------:R-:W-:Y:S01]  /*13d0*/  IMAD.MOV.U32 R29, RZ, RZ, RZ ;  /* 0x000000ffff1d7224 */ /* 0x000fe200078e00ff */
[----:B------:R-:W-:Y:S01]  /*13e0*/  USHF.L.U32 UR30, UR23, 0x6, URZ ;  /* 0x00000006171e7899 */ /* 0x000fe2000800063f */
[----:B------:R-:W-:Y:S02]  /*13f0*/  CS2R R30, SRZ ;  /* 0x00000000001e7805 */ /* 0x000fe4000001ff00 */
[----:B------:R-:W-:Y:S01]  /*1400*/  CS2R R32, SRZ ;  /* 0x0000000000207805 */ /* 0x000fe2000001ff00 */
[----:B------:R-:W-:Y:S01]  /*1410*/  VOTEU.ALL UP0, P2 ;  /* 0x00000000003f7886 */ /* 0x000fe20001000000 */
[----:B------:R-:W-:Y:S01]  /*1420*/  UMOV UR4, 0x1 ;  /* 0x0000000100047882 */ /* 0x000fe20000000000 */
[----:B------:R-:W-:-:S02]  /*1430*/  CS2R R34, SRZ ;  /* 0x0000000000227805 */ /* 0x000fc4000001ff00 */
[----:B------:R-:W-:Y:S02]  /*1440*/  CS2R R36, SRZ ;  /* 0x0000000000247805 */ /* 0x000fe4000001ff00 */
[----:B------:R-:W-:Y:S01]  /*1450*/  CS2R R38, SRZ ;  /* 0x0000000000267805 */ /* 0x000fe2000001ff00 */
[----:B------:R-:W-:-:S04]  /*1460*/  @!UP0 UIADD3 UR4, -UR4, 0x100000, URZ ;  /* 0x0010000004048890 */ /* 0x000fc8000fffe13f */
[----:B------:R-:W-:Y:S02]  /*1470*/  @!UP0 USHF.L.U32 UR5, UR4, 0xb, URZ ;  /* 0x0000000b04058899 */ /* 0x000fe4000800063f */
[----:B------:R-:W-:Y:S01]  /*1480*/  @!UP0 USHF.L.U32 UR4, UR4, 0x1, URZ ;  /* 0x0000000104048899 */ /* 0x000fe2000800063f */
[----:B------:R-:W-:Y:S01]  /*1490*/  CS2R R40, SRZ ;  /* 0x0000000000287805 */ /* 0x000fe2000001ff00 */
[----:B------:R-:W-:Y:S01]  /*14a0*/  VOTEU.ALL UP0, P2 ;  /* 0x00000000003f7886 */ /* 0x000fe20001000000 */
[----:B------:R-:W-:Y:S02]  /*14b0*/  CS2R R42, SRZ ;  /* 0x00000000002a7805 */ /* 0x000fe4000001ff00 */
[----:B------:R-:W-:Y:S02]  /*14c0*/  CS2R R44, SRZ ;  /* 0x00000000002c7805 */ /* 0x000fe4000001ff00 */
[----:B------:R-:W-:Y:S02]  /*14d0*/  CS2R R46, SRZ ;  /* 0x00000000002e7805 */ /* 0x000fe4000001ff00 */
[----:B------:R-:W-:-:S02]  /*14e0*/  CS2R R48, SRZ ;  /* 0x0000000000307805 */ /* 0x000fc4000001ff00 */
[----:B------:R-:W-:Y:S02]  /*14f0*/  CS2R R50, SRZ ;  /* 0x0000000000327805 */ /* 0x000fe4000001ff00 */
[----:B------:R-:W-:Y:S02]  /*1500*/  CS2R R52, SRZ ;  /* 0x0000000000347805 */ /* 0x000fe4000001ff00 */
[----:B------:R-:W-:Y:S01]  /*1510*/  CS2R R54, SRZ ;  /* 0x0000000000367805 */ /* 0x000fe2000001ff00 */
[----:B------:R-:W2:Y:S02]  /*1520*/  FENCE.VIEW.ASYNC.S ;  /* 0x00000000000073c6 */ /* 0x000ea40000000000 */
[----:B--2---:R2:W1:Y:S01]  /*1530*/  @!UP0 SYNCS.EXCH.64 URZ, [UR8+0xa000], UR4 ;  /* 0x00a00004083f85b2 */ /* 0x0044620008000100 */
[----:B------:R-:W-:Y:S05]  /*1540*/  @!P1 BRA `(.L_x_47) ;  /* 0x0000000400a09947 */ /* 0x000fea0003800000 */
[----:B--2---:R-:W-:Y:S01]  /*1550*/  UIADD3 UR5, UR8, 0x8000, URZ ;  /* 0x0000800008057890 */ /* 0x004fe2000fffe03f */
[----:B-1----:R-:W-:Y:S01]  /*1560*/  SHF.R.U32.HI R3, RZ, 0x5, R0 ;  /* 0x00000005ff037819 */ /* 0x002fe20000011600 */
[----:B------:R-:W-:Y:S01]  /*1570*/  UMOV UR4, URZ ;  /* 0x0000003f00047c82 */ /* 0x000fe20008000000 */
[----:B------:R-:W-:Y:S01]  /*1580*/  CS2R R56, SRZ ;  /* 0x0000000000387805 */ /* 0x000fe2000001ff00 */
[----:B------:R-:W-:Y:S01]  /*1590*/  USHF.R.U32.HI UR5, URZ, 0x4, UR5 ;  /* 0x000000043f057899 */ /* 0x000fe20008011605 */
[----:B------:R-:W-:Y:S02]  /*15a0*/  R2UR UR40, R3 ;  /* 0x00000000032872ca */ /* 0x000fe400000e0000 */
[----:B------:R-:W-:Y:S02]  /*15b0*/  CS2R R58, SRZ ;  /* 0x00000000003a7805 */ /* 0x000fe4000001ff00 */
[----:B------:R-:W-:Y:S01]  /*15c0*/  CS2R R60, SRZ ;  /* 0x00000000003c7805 */ /* 0x000fe2000001ff00 */
[----:B------:R-:W-:Y:S01]  /*15d0*/  USGXT.U32 UR6, UR5, 0xe ;  /* 0x0000000e0506789a */ /* 0x000fe20008000000 */
[----:B------:R-:W-:-:S02]  /*15e0*/  CS2R R62, SRZ ;  /* 0x00000000003e7805 */ /* 0x000fc4000001ff00 */
[----:B------:R-:W-:Y:S02]  /*15f0*/  CS2R R64, SRZ ;  /* 0x0000000000407805 */ /* 0x000fe4000001ff00 */
[----:B------:R-:W-:Y:S01]  /*1600*/  CS2R R66, SRZ ;  /* 0x0000000000427805 */ /* 0x000fe2000001ff00 */
[----:B------:R-:W-:Y:S01]  /*1610*/  UIADD3 UR14, UP0, UR6, 0x80, URZ ;  /* 0x00000080060e7890 */ /* 0x000fe2000ff1e03f */
[----:B------:R-:W-:Y:S02]  /*1620*/  CS2R R68, SRZ ;  /* 0x0000000000447805 */ /* 0x000fe4000001ff00 */
[----:B------:R-:W-:Y:S02]  /*1630*/  CS2R R70, SRZ ;  /* 0x0000000000467805 */ /* 0x000fe4000001ff00 */
[----:B------:R-:W-:Y:S01]  /*1640*/  CS2R R72, SRZ ;  /* 0x0000000000487805 */ /* 0x000fe2000001ff00 */
[----:B------:R-:W-:Y:S01]  /*1650*/  UIADD3.X UR15, UR4, 0x40000040, URZ, UP0, !UPT ;  /* 0x40000040040f7890 */ /* 0x000fe200087fe43f */
        /* <DEDUP_REMOVED lines=22> */
[----:B------:R-:W-:Y:S01]  /*17c0*/  CS2R R54, SRZ ;  /* 0x0000000000367805 */ /* 0x000fe2000001ff00 */
[----:B------:R-:W-:Y:S02]  /*17d0*/  UIADD3.64 UR34, UR14, 0x80, URZ ;  /* 0x000000800e227897 */ /* 0x000fe4000fffe03f */
[----:B------:R-:W-:Y:S01]  /*17e0*/  UIADD3.64 UR26, UR14, 0x100, URZ ;  /* 0x000001000e1a7897 */ /* 0x000fe2000fffe03f */
[----:B------:R-:W-:Y:S01]  /*17f0*/  UMOV UR10, URZ ;  /* 0x0000003f000a7c82 */ /* 0x000fe20008000000 */
[----:B------:R-:W-:-:S10]  /*1800*/  UMOV UR7, 0x40000040 ;  /* 0x4000004000077882 */ /* 0x000fd40000000000 */
.L_x_49:
[----:B------:R-:W-:Y:S01]  /*1810*/  BAR.SYNC.DEFER_BLOCKING 0x0 ;  /* 0x0000000000007b1d */ /* 0x000fe20000010000 */
[----:B------:R-:W-:Y:S01]  /*1820*/  @!P2 IMAD.MOV.U32 R3, RZ, RZ, 0xa000 ;  /* 0x0000a000ff03a424 */ /* 0x000fe200078e00ff */
[----:B------:R-:W-:Y:S02]  /*1830*/  ELECT P0, URZ, PT ;  /* 0x00000000003f782f */ /* 0x000fe40003800000 */
[----:B------:R-:W-:Y:S02]  /*1840*/  ELECT P1, URZ, PT ;  /* 0x00000000003f782f */ /* 0x000fe40003820000 */
[C---:B------:R-:W-:Y:S01]  /*1850*/  ISETP.LT.U32.AND P0, PT, R2.reuse, 0x20, P0 ;  /* 0x000000200200780c */ /* 0x040fe20000701070 */
[----:B------:R-:W-:Y:S01]  /*1860*/  UMOV UR31, UR10 ;  /* 0x0000000a001f7c82 */ /* 0x000fe20008000000 */
[----:B------:R-:W-:-:S11]  /*1870*/  ISETP.LT.U32.AND P1, PT, R2, 0x20, P1 ;  /* 0x000000200200780c */ /* 0x000fd60000f21070 */
[----:B------:R-:W-:Y:S01]  /*1880*/  VOTEU.ANY UP0, P0 ;  /* 0x00000000003f7886 */ /* 0x000fe20000000100 */
[----:B------:R-:W-:Y:S01]  /*1890*/  VOTEU.ANY UP2, P0 ;  /* 0x00000000003f7886 */ /* 0x000fe20000040100 */
[----:B------:R-:W-:Y:S01]  /*18a0*/  VOTEU.ANY UP1, P1 ;  /* 0x00000000003f7886 */ /* 0x000fe20000820100 */
[----:B------:R-:W-:Y:S01]  /*18b0*/  VOTEU.ANY UP3, P1 ;  /* 0x00000000003f7886 */ /* 0x000fe20000860100 */
[----:B------:R1:W-:Y:S01]  /*18c0*/  @!P2 SYNCS.ARRIVE.TRANS64 RZ, [UR8+0xa000], R3 ;  /* 0x00a00003ffffa9a7 */ /* 0x0003e20008000008 */
[----:B------:R2:W-:Y:S06]  /*18d0*/  MEMBAR.ALL.CTA ;  /* 0x0000000000007992 */ /* 0x0005ec0000008000 */
[----:B--2---:R-:W2:Y:S01]  /*18e0*/  FENCE.VIEW.ASYNC.S ;  /* 0x00000000000073c6 */ /* 0x004ea20000000000 */
[----:B------:R-:W-:Y:S01]  /*18f0*/  @UP0 UIADD3 UR9, UR8, 0xa000, URZ ;  /* 0x0000a00008090890 */ /* 0x000fe2000fffe03f */
[----:B------:R-:W-:Y:S01]  /*1900*/  @UP0 UMOV UR4, UR16 ;  /* 0x0000001000040c82 */ /* 0x000fe20008000000 */
[----:B------:R-:W-:Y:S01]  /*1910*/  @UP0 UMOV UR5, UR17 ;  /* 0x0000001100050c82 */ /* 0x000fe20008000000 */
[----:B------:R-:W-:-:S02]  /*1920*/  @UP1 UIADD3 UR28, UR8, 0x8000, URZ ;  /* 0x00008000081c1890 */ /* 0x000fc4000fffe03f */
[----:B------:R-:W-:Y:S01]  /*1930*/  @UP1 UIADD3 UR29, UR8, 0xa000, URZ ;  /* 0x0000a000081d1890 */ /* 0x000fe2000fffe03f */
[----:B-1----:R-:W-:Y:S01]  /*1940*/  SHF.L.U32 R3, R6, 0x1f, RZ ;  /* 0x0000001f06037819 */ /* 0x002fe200000006ff */
[----:B------:R-:W-:Y:S01]  /*1950*/  @UP1 UMOV UR12, UR18 ;  /* 0x00000012000c1c82 */ /* 0x000fe20008000000 */
[----:B------:R-:W-:Y:S01]  /*1960*/  @UP1 UMOV UR13, UR19 ;  /* 0x00000013000d1c82 */ /* 0x000fe20008000000 */
[----:B--2---:R-:W-:Y:S06]  /*1970*/  BAR.SYNC.DEFER_BLOCKING 0x0 ;  /* 0x0000000000007b1d */ /* 0x004fec0000010000 */
[----:B------:R1:W-:Y:S02]  /*1980*/  @UP2 UTMALDG.2D [UR8], [UR4] ;  /* 0x00000008040025b4 */ /* 0x0003e40008008000 */
[----:B------:R-:W-:Y:S06]  /*1990*/  BAR.SYNC.DEFER_BLOCKING 0x0 ;  /* 0x0000000000007b1d */ /* 0x000fec0000010000 */
[----:B------:R1:W-:Y:S02]  /*19a0*/  @UP3 UTMALDG.2D [UR28], [UR12] ;  /* 0x0000001c0c0035b4 */ /* 0x0003e40008008000 */
[----:B------:R-:W-:Y:S06]  /*19b0*/  BAR.SYNC.DEFER_BLOCKING 0x0 ;  /* 0x0000000000007b1d */ /* 0x000fec0000010000 */
[----:B------:R-:W2:Y:S02]  /*19c0*/  SYNCS.PHASECHK.TRANS64.TRYWAIT P0, [UR8+0xa000], R3 ;  /* 0x00a00003ff0075a7 */ /* 0x000ea40008000148 */
[----:B-12---:R-:W-:Y:S05]  /*19d0*/  @!P0 BRA `(.L_x_48) ;  /* 0x0000000400a08947 */ /* 0x006fea0003800000 */
.L_x_50:
[----:B------:R-:W-:Y:S01]  /*19e0*/  USHF.L.U32 UR4, UR40, 0x7, URZ ;  /* 0x0000000728047899 */ /* 0x000fe2000800063f */
[----:B------:R-:W-:Y:S02]  /*19f0*/  WARPGROUP.DEPBAR.LE gsb0, 0x0 ;  /* 0x00008000000079c5 */ /* 0x000fe40000010000 */
[----:B------:R-:W-:Y:S01]  /*1a00*/  WARPGROUP.ARRIVE ;  /* 0x00000000000079c5 */ /* 0x000fe20000000000 */
[----:B------:R-:W-:Y:S01]  /*1a10*/  ULOP3.LUT UR4, UR4, 0x200, URZ, 0xc0, !UPT ;  /* 0x0000020004047892 */ /* 0x000fe2000f8ec03f */
[----:B------:R-:W1:Y:S01]  /*1a20*/  LDC R3, c[0x0][0x230] ;  /* 0x00008c00ff037b82 */ /* 0x000e620000000800 */
[----:B------:R-:W-:Y:S01]  /*1a30*/  UMOV UR5, 0x40000040 ;  /* 0x4000004000057882 */ /* 0x000fe20000000000 */
[----:B------:R-:W-:Y:S01]  /*1a40*/  UMOV UR38, UR14 ;  /* 0x0000000e00267c82 */ /* 0x000fe20008000000 */
[----:B------:R-:W-:Y:S01]  /*1a50*/  ULEA.HI UR4, UR8, UR4, URZ, 0x1c ;  /* 0x0000000408047291 */ /* 0x000fe2000f8fe03f */
[----:B------:R-:W-:Y:S01]  /*1a60*/  LOP3.LUT R6, R6, 0x1, RZ, 0x3c, !PT ;  /* 0x0000000106067812 */ /* 0x000fe200078e3cff */
[----:B------:R-:W-:Y:S01]  /*1a70*/  UMOV UR39, UR15 ;  /* 0x0000000f00277c82 */ /* 0x000fe20008000000 */
[----:B------:R-:W-:-:S02]  /*1a80*/  UIADD3 UR10, UR10, 0x40, URZ ;  /* 0x000000400a0a7890 */ /* 0x000fc4000fffe03f */
[----:B------:R-:W-:-:S04]  /*1a90*/  ULOP3.LUT UR4, UR4, 0x3fff, URZ, 0xc0, !UPT ;  /* 0x00003fff04047892 */ /* 0x000fc8000f8ec03f */
[----:B------:R-:W-:-:S05]  /*1aa0*/  UIADD3 UR12, UP0, UR4, 0x2, URZ ;  /* 0x00000002040c7890 */ /* 0x000fca000ff1e03f */
[----:B------:R-:W-:Y:S01]  /*1ab0*/  HGMMA.64x64x16.F32 R56, gdesc[UR4].tnspB, R56 ;  /* 0x40e00000043879f0 */ /* 0x000fe20008700838 */
[----:B------:R-:W-:Y:S02]  /*1ac0*/  UMOV UR4, URZ ;  /* 0x0000003f00047c82 */ /* 0x000fe40008000000 */
[----:B------:R-:W-:-:S04]  /*1ad0*/  UIADD3.X UR13, UR4, 0x40000040, URZ, UP0, !UPT ;  /* 0x40000040040d7890 */ /* 0x000fc800087fe43f */
[----:B------:R-:W-:Y:S01]  /*1ae0*/  UIADD3.64 UR32, UR12, 0x2, URZ ;  /* 0x000000020c207897 */ /* 0x000fe2000fffe03f */
[----:B-1----:R-:W-:Y:S01]  /*1af0*/  ISETP.LE.AND P0, PT, R3, UR10, PT ;  /* 0x0000000a03007c0c */ /* 0x002fe2000bf03270 */
[----:B------:R-:W-:Y:S02]  /*1b00*/  UIADD3.64 UR24, UR12, 0x4, URZ ;  /* 0x000000040c187897 */ /* 0x000fe4000fffe03f */
[----:B------:R-:W-:Y:S02]  /*1b10*/  UIADD3.64 UR4, UR12, 0x3fe, URZ ;  /* 0x000003fe0c047897 */ /* 0x000fe4000fffe03f */
[----:B------:R-:W-:Y:S02]  /*1b20*/  UIADD3.64 UR36, UR12, 0x400, URZ ;  /* 0x000004000c247897 */ /* 0x000fe4000fffe03f */
[----:B------:R-:W-:Y:S04]  /*1b30*/  HGMMA.64x64x16.F32 R56, gdesc[UR12].tnspB, R56 ;  /* 0x40e000000c3879f0 */ /* 0x000fe80008700838 */
[----:B------:R-:W-:Y:S01]  /*1b40*/  HGMMA.64x64x16.F32 R56, gdesc[UR32].tnspB, R56 ;  /* 0x40e00000203879f0 */ /* 0x000fe20008700838 */
[----:B------:R-:W-:-:S03]  /*1b50*/  UIADD3.64 UR32, UR12, 0x402, URZ ;  /* 0x000004020c207897 */ /* 0x000fc6000fffe03f */
[----:B------:R-:W-:Y:S01]  /*1b60*/  HGMMA.64x64x16.F32 R56, gdesc[UR24].tnspB, R56 ;  /* 0x40e00000183879f0 */ /* 0x000fe20008700838 */
[----:B------:R-:W-:-:S03]  /*1b70*/  UIADD3.64 UR24, UR12, 0x404, URZ ;  /* 0x000004040c187897 */ /* 0x000fc6000fffe03f */
[----:B------:R-:W-:Y:S04]  /*1b80*/  HGMMA.64x64x16.F32 R24, gdesc[UR4].tnspB, R24 ;  /* 0x40e00000041879f0 */ /* 0x000fe80008700818 */
[----:B------:R-:W-:Y:S04]  /*1b90*/  HGMMA.64x64x16.F32 R24, gdesc[UR36].tnspB, R24 ;  /* 0x40e00000241879f0 */ /* 0x000fe80008700818 */
[----:B------:R-:W-:Y:S04]  /*1ba0*/  HGMMA.64x64x16.F32 R24, gdesc[UR32].tnspB, R24 ;  /* 0x40e00000201879f0 */ /* 0x000fe80008700818 */
[----:B------:R-:W-:Y:S01]  /*1bb0*/  HGMMA.64x64x16.F32 R24, gdesc[UR24].tnspB, R24, gsb0 ;  /* 0x40e00000181879f0 */ /* 0x000fe20008000818 */
[----:B------:R-:W-:Y:S05]  /*1bc0*/  @!P0 BRA `(.L_x_49) ;  /* 0xfffffffc00108947 */ /* 0x000fea000383ffff */
.L_x_47:
[C---:B-1----:R-:W-:Y:S01]  /*1bd0*/  IMAD.SHL.U32 R3, R0.reuse, 0x80, RZ ;  /* 0x0000008000037824 */ /* 0x042fe200078e00ff */
[----:B------:R-:W-:Y:S02]  /*1be0*/  WARPGROUP.DEPBAR.LE gsb0, 0x0 ;  /* 0x00008000000079c5 */ /* 0x000fe40000010000 */
[C---:B---34-:R-:W-:Y:S01]  /*1bf0*/  IMAD.SHL.U32 R4, R0.reuse, 0x10, RZ ;  /* 0x0000001000047824 */ /* 0x058fe200078e00ff */
[----:B------:R-:W-:Y:S01]  /*1c00*/  BAR.SYNC.DEFER_BLOCKING 0x0 ;  /* 0x0000000000007b1d */ /* 0x000fe20000010000 */
[----:B------:R-:W-:Y:S02]  /*1c10*/  LOP3.LUT R3, R3, 0x780, RZ, 0xc0, !PT ;  /* 0x0000078003037812 */ /* 0x000fe400078ec0ff */
[----:B------:R-:W-:Y:S02]  /*1c20*/  ELECT P0, URZ, PT ;  /* 0x00000000003f782f */ /* 0x000fe40003800000 */
[----:B------:R-:W-:Y:S02]  /*1c30*/  F2FP.F16.F32.PACK_AB R56, R57, R56 ;  /* 0x000000383938723e */ /* 0x000fe400000000ff */
[----:B------:R-:W-:Y:S01]  /*1c40*/  LOP3.LUT R3, R3, 0x70, R4, 0xf8, !PT ;  /* 0x0000007003037812 */ /* 0x000fe200078ef804 */
[----:B------:R-:W-:Y:S01]  /*1c50*/  UMOV UR9, UR30 ;  /* 0x0000001e00097c82 */ /* 0x000fe20008000000 */
[----:B------:R-:W-:Y:S01]  /*1c60*/  F2FP.F16.F32.PACK_AB R57, R59, R58 ;  /* 0x0000003a3b39723e */ /* 0x000fe200000000ff */
[----:B------:R-:W-:Y:S01]  /*1c70*/  UMOV UR10, UR11 ;  /* 0x0000000b000a7c82 */ /* 0x000fe20008000000 */
[----:B------:R-:W-:Y:S01]  /*1c80*/  LOP3.LUT R3, R3, 0x10, R0, 0x78, !PT ;  /* 0x0000001003037812 */ /* 0x000fe200078e7800 */
[----:B------:R-:W-:Y:S01]  /*1c90*/  IMAD.SHL.U32 R0, R0, 0x40, RZ ;  /* 0x0000004000007824 */ /* 0x000fe200078e00ff */
[----:B------:R-:W-:-:S02]  /*1ca0*/  F2FP.F16.F32.PACK_AB R24, R25, R24 ;  /* 0x000000181918723e */ /* 0x000fc400000000ff */
[----:B------:R-:W-:Y:S02]  /*1cb0*/  ISETP.LT.U32.AND P0, PT, R2, 0x20, P0 ;  /* 0x000000200200780c */ /* 0x000fe40000701070 */
[----:B------:R-:W-:Y:S02]  /*1cc0*/  LOP3.LUT R0, R3, 0x3800, R0, 0xf8, !PT ;  /* 0x0000380003007812 */ /* 0x000fe400078ef800 */
[----:B------:R-:W-:Y:S02]  /*1cd0*/  F2FP.F16.F32.PACK_AB R58, R61, R60 ;  /* 0x0000003c3d3a723e */ /* 0x000fe400000000ff */
[C---:B------:R-:W-:Y:S01]  /*1ce0*/  LOP3.LUT R3, R0.reuse, 0x20, RZ, 0x3c, !PT ;  /* 0x0000002000037812 */ /* 0x040fe200078e3cff */
[C---:B------:R-:W-:Y:S01]  /*1cf0*/  VIADD R2, R0.reuse, UR8 ;  /* 0x0000000800027c36 */ /* 0x040fe20008000000 */
[----:B------:R-:W-:Y:S02]  /*1d00*/  LOP3.LUT R4, R0, 0x40, RZ, 0x3c, !PT ;  /* 0x0000004000047812 */ /* 0x000fe400078e3cff */
[----:B------:R-:W-:Y:S01]  /*1d10*/  F2FP.F16.F32.PACK_AB R59, R63, R62 ;  /* 0x0000003e3f3b723e */ /* 0x000fe200000000ff */
[----:B------:R-:W-:Y:S01]  /*1d20*/  VIADD R3, R3, UR8 ;  /* 0x0000000803037c36 */ /* 0x000fe20008000000 */
[----:B------:R-:W-:Y:S01]  /*1d30*/  F2FP.F16.F32.PACK_AB R64, R65, R64 ;  /* 0x000000404140723e */ /* 0x000fe200000000ff */
[----:B------:R-:W1:Y:S01]  /*1d40*/  @!P2 SYNCS.CCTL.IV [UR8+0xa000] ;  /* 0x00a00000ff00a9b1 */ /* 0x000e620008000008 */
[----:B------:R-:W-:Y:S01]  /*1d50*/  F2FP.F16.F32.PACK_AB R25, R27, R26 ;  /* 0x0000001a1b19723e */ /* 0x000fe200000000ff */
[----:B------:R-:W-:Y:S01]  /*1d60*/  VIADD R4, R4, UR8 ;  /* 0x0000000804047c36 */ /* 0x000fe20008000000 */
[----:B------:R-:W-:Y:S01]  /*1d70*/  F2FP.F16.F32.PACK_AB R65, R67, R66 ;  /* 0x000000424341723e */ /* 0x000fe200000000ff */
[----:B-1----:R-:W-:Y:S01]  /*1d80*/  STSM.16.M88.4 [R2], R56 ;  /* 0x0000003802007844 */ /* 0x002fe20000000200 */
[----:B------:R-:W-:Y:S01]  /*1d90*/  F2FP.F16.F32.PACK_AB R26, R29, R28 ;  /* 0x0000001c1d1a723e */ /* 0x000fe200000000ff */
[----:B------:R-:W-:Y:S01]  /*1da0*/  VOTEU.ANY UP0, P0 ;  /* 0x00000000003f7886 */ /* 0x000fe20000000100 */
[----:B------:R-:W-:Y:S01]  /*1db0*/  F2FP.F16.F32.PACK_AB R27, R31, R30 ;  /* 0x0000001e1f1b723e */ /* 0x000fe200000000ff */
[----:B------:R-:W-:Y:S01]  /*1dc0*/  VOTEU.ANY UP1, P0 ;  /* 0x00000000003f7886 */ /* 0x000fe20000020100 */
[----:B------:R-:W-:-:S02]  /*1dd0*/  F2FP.F16.F32.PACK_AB R32, R33, R32 ;  /* 0x000000202120723e */ /* 0x000fc400000000ff */
[----:B------:R-:W-:Y:S01]  /*1de0*/  LOP3.LUT R0, R0, 0x60, RZ, 0x3c, !PT ;  /* 0x0000006000007812 */ /* 0x000fe200078e3cff */
[----:B------:R-:W-:Y:S01]  /*1df0*/  STSM.16.M88.4 [R2+0x4000], R24 ;  /* 0x0040001802007844 */ /* 0x000fe20000000200 */
[----:B------:R-:W-:Y:S01]  /*1e00*/  F2FP.F16.F32.PACK_AB R66, R69, R68 ;  /* 0x000000444542723e */ /* 0x000fe200000000ff */
[----:B--2---:R-:W-:Y:S01]  /*1e10*/  @UP0 UMOV UR4, UR20 ;  /* 0x0000001400040c82 */ /* 0x004fe20008000000 */
[----:B------:R-:W-:Y:S01]  /*1e20*/  F2FP.F16.F32.PACK_AB R67, R71, R70 ;  /* 0x000000464743723e */ /* 0x000fe200000000ff */
[----:B------:R-:W-:Y:S01]  /*1e30*/  VIADD R0, R0, UR8 ;  /* 0x0000000800007c36 */ /* 0x000fe20008000000 */
[----:B------:R-:W-:Y:S01]  /*1e40*/  F2FP.F16.F32.PACK_AB R72, R73, R72 ;  /* 0x000000484948723e */ /* 0x000fe200000000ff */
[----:B------:R-:W-:Y:S01]  /*1e50*/  @UP0 UMOV UR5, UR21 ;  /* 0x0000001500050c82 */ /* 0x000fe20008000000 */
[----:B------:R-:W-:Y:S01]  /*1e60*/  F2FP.F16.F32.PACK_AB R33, R35, R34 ;  /* 0x000000222321723e */ /* 0x000fe200000000ff */
[----:B------:R-:W-:Y:S01]  /*1e70*/  STSM.16.M88.4 [R3], R64 ;  /* 0x0000004003007844 */ /* 0x000fe20000000200 */
[----:B------:R-:W-:-:S02]  /*1e80*/  F2FP.F16.F32.PACK_AB R73, R75, R74 ;  /* 0x0000004a4b49723e */ /* 0x000fc400000000ff */
[----:B------:R-:W-:Y:S02]  /*1e90*/  F2FP.F16.F32.PACK_AB R34, R37, R36 ;  /* 0x000000242522723e */ /* 0x000fe400000000ff */
[----:B------:R-:W-:Y:S02]  /*1ea0*/  F2FP.F16.F32.PACK_AB R35, R39, R38 ;  /* 0x000000262723723e */ /* 0x000fe400000000ff */
[----:B------:R-:W-:Y:S02]  /*1eb0*/  F2FP.F16.F32.PACK_AB R40, R41, R40 ;  /* 0x000000282928723e */ /* 0x000fe400000000ff */
[----:B------:R-:W-:Y:S01]  /*1ec0*/  F2FP.F16.F32.PACK_AB R74, R77, R76 ;  /* 0x0000004c4d4a723e */ /* 0x000fe200000000ff */
[----:B------:R-:W-:Y:S01]  /*1ed0*/  STSM.16.M88.4 [R3+0x4000], R32 ;  /* 0x0040002003007844 */ /* 0x000fe20000000200 */
[----:B------:R-:W-:Y:S02]  /*1ee0*/  F2FP.F16.F32.PACK_AB R75, R79, R78 ;  /* 0x0000004e4f4b723e */ /* 0x000fe400000000ff */
[----:B------:R-:W-:-:S02]  /*1ef0*/  F2FP.F16.F32.PACK_AB R80, R81, R80 ;  /* 0x000000505150723e */ /* 0x000fc400000000ff */
[----:B------:R-:W-:Y:S01]  /*1f00*/  F2FP.F16.F32.PACK_AB R41, R43, R42 ;  /* 0x0000002a2b29723e */ /* 0x000fe200000000ff */
[----:B------:R-:W-:Y:S01]  /*1f10*/  STSM.16.M88.4 [R4], R72 ;  /* 0x0000004804007844 */ /* 0x000fe20000000200 */
[----:B------:R-:W-:Y:S02]  /*1f20*/  F2FP.F16.F32.PACK_AB R81, R83, R82 ;  /* 0x000000525351723e */ /* 0x000fe400000000ff */
[----:B------:R-:W-:Y:S02]  /*1f30*/  F2FP.F16.F32.PACK_AB R42, R45, R44 ;  /* 0x0000002c2d2a723e */ /* 0x000fe400000000ff */
[----:B------:R-:W-:Y:S02]  /*1f40*/  F2FP.F16.F32.PACK_AB R43, R47, R46 ;  /* 0x0000002e2f2b723e */ /* 0x000fe400000000ff */
[----:B------:R-:W-:Y:S02]  /*1f50*/  F2FP.F16.F32.PACK_AB R48, R49, R48 ;  /* 0x000000303130723e */ /* 0x000fe400000000ff */
[----:B------:R-:W-:Y:S01]  /*1f60*/  F2FP.F16.F32.PACK_AB R82, R85, R84 ;  /* 0x000000545552723e */ /* 0x000fe200000000ff */
[----:B------:R-:W-:Y:S01]  /*1f70*/  STSM.16.M88.4 [R4+0x4000], R40 ;  /* 0x0040002804007844 */ /* 0x000fe20000000200 */
[----:B------:R-:W-:-:S02]  /*1f80*/  F2FP.F16.F32.PACK_AB R83, R87, R86 ;  /* 0x000000565753723e */ /* 0x000fc400000000ff */
[----:B------:R-:W-:Y:S02]  /*1f90*/  F2FP.F16.F32.PACK_AB R49, R51, R50 ;  /* 0x000000323331723e */ /* 0x000fe400000000ff */
[----:B------:R-:W-:Y:S01]  /*1fa0*/  F2FP.F16.F32.PACK_AB R50, R53, R52 ;  /* 0x000000343532723e */ /* 0x000fe200000000ff */
[----:B------:R-:W-:Y:S01]  /*1fb0*/  STSM.16.M88.4 [R0], R80 ;  /* 0x0000005000007844 */ /* 0x000fe20000000200 */
[----:B------:R-:W-:-:S05]  /*1fc0*/  F2FP.F16.F32.PACK_AB R51, R55, R54 ;  /* 0x000000363733723e */ /* 0x000fca00000000ff */
[----:B------:R-:W-:Y:S01]  /*1fd0*/  STSM.16.M88.4 [R0+0x4000], R48 ;  /* 0x0040003000007844 */ /* 0x000fe20000000200 */
[----:B------:R1:W-:Y:S06]  /*1fe0*/  MEMBAR.ALL.CTA ;  /* 0x0000000000007992 */ /* 0x0003ec0000008000 */
[----:B-1----:R-:W1:Y:S02]  /*1ff0*/  FENCE.VIEW.ASYNC.S ;  /* 0x00000000000073c6 */ /* 0x002e640000000000 */
[----:B-1----:R-:W-:Y:S06]  /*2000*/  BAR.SYNC.DEFER_BLOCKING 0x0 ;  /* 0x0000000000007b1d */ /* 0x002fec0000010000 */
[----:B------:R1:W-:Y:S01]  /*2010*/  @UP1 UTMASTG.2D [UR8], [UR4] ;  /* 0x00000008040013b5 */ /* 0x0003e20008008000 */
[----:B------:R0:W-:Y:S01]  /*2020*/  UTMACMDFLUSH ;  /* 0x00000000000079b7 */ /* 0x0001e20000000000 */
[----:B------:R-:W-:-:S04]  /*2030*/  DEPBAR.LE SB0, 0x0 ;  /* 0x000080000000791a */ /* 0x000fc80000000000 */
[----:B------:R-:W-:Y:S06]  /*2040*/  BAR.SYNC.DEFER_BLOCKING 0x0 ;  /* 0x0000000000007b1d */ /* 0x000fec0000010000 */
[----:B-1----:R-:W-:Y:S05]  /*2050*/  EXIT ;  /* 0x000000000000794d */ /* 0x002fea0003800000 */
.L_x_48:
[----:B------:R-:W1:Y:S02]  /*2060*/  SYNCS.PHASECHK.TRANS64.TRYWAIT P0, [UR8+0xa000], R3 ;  /* 0x00a00003ff0075a7 */ /* 0x000e640008000148 */
[----:B-1----:R-:W-:Y:S05]  /*2070*/  @!P0 BRA `(.L_x_48) ;  /* 0xfffffffc00f88947 */ /* 0x002fea000383ffff */
[----:B------:R-:W-:Y:S05]  /*2080*/  BRA `(.L_x_50) ;  /* 0xfffffff800547947 */ /* 0x000fea000383ffff */
.L_x_51:
[----:B------:R-:W-:-:S00]  /*2090*/  BRA `(.L_x_51) ;  /* 0xfffffffc00fc7947 */ /* 0x000fc0000383ffff */
[----:B------:R-:W-:-:S00]  /*20a0*/  NOP ;  /* 0x0000000000007918 */ /* 0x000fc00000000000 */
        /* <DEDUP_REMOVED lines=13> */
.L_x_52:


//--------------------- .nv.shared.gluon_wgmma    --------------------------
	.section	.nv.shared.gluon_wgmma,"aw",@nobits
	.sectionflags	@""
	.align	16
	.zero		1024


//--------------------- .nv.shared.reserved.0     --------------------------
	.section	.nv.shared.reserved.0,"aw",@nobits
	.weak		__nv_reservedSMEM_offset_0_alias
	.size		__nv_reservedSMEM_offset_0_alias, 0, 0
	.other		__nv_reservedSMEM_offset_0_alias,@"STO_CUDA_RESERVED_SHARED STV_DEFAULT"
__nv_reservedSMEM_offset_0_alias:
	.zero		0


//--------------------- .nv.constant0.gluon_wgmma --------------------------
	.section	.nv.constant0.gluon_wgmma,"a",@progbits
	.sectionflags	@""
	.align	4
.nv.constant0.gluon_wgmma:
	.zero		608


//--------------------- SYMBOLS --------------------------

	.type		.nv.reservedSmem.offset0,@object
	.size		.nv.reservedSmem.offset0,0x4
